//
// Generated by NVIDIA NVVM Compiler
//
// Compiler Build ID: CL-36424714
// Cuda compilation tools, release 13.0, V13.0.88
// Based on NVVM 20.0.0
//

.version 9.0
.target sm_100
.address_size 64

	// .globl	_Z30matrixVectorMultiplyNaiveInt64PKxS0_Pxi
// _ZZ34matrixVectorMultiplyCoalescedInt64PKxS0_PxiE7sharedB has been demoted
// _ZZ34matrixVectorMultiplyCoalescedInt64PKxS0_PxiE7sharedA has been demoted
// _ZZ44matrixVectorMultiplyCoalescedPrefetchedInt64PKxS0_PxiE7sharedB has been demoted
// _ZZ44matrixVectorMultiplyCoalescedPrefetchedInt64PKxS0_PxiE7sharedA has been demoted

.visible .entry _Z30matrixVectorMultiplyNaiveInt64PKxS0_Pxi(
	.param .u64 .ptr .align 1 _Z30matrixVectorMultiplyNaiveInt64PKxS0_Pxi_param_0,
	.param .u64 .ptr .align 1 _Z30matrixVectorMultiplyNaiveInt64PKxS0_Pxi_param_1,
	.param .u64 .ptr .align 1 _Z30matrixVectorMultiplyNaiveInt64PKxS0_Pxi_param_2,
	.param .u32 _Z30matrixVectorMultiplyNaiveInt64PKxS0_Pxi_param_3
)
{
	.reg .pred 	%p<11>;
	.reg .b32 	%r<30>;
	.reg .b64 	%rd<95>;

	ld.param.u64 	%rd20, [_Z30matrixVectorMultiplyNaiveInt64PKxS0_Pxi_param_0];
	ld.param.u64 	%rd21, [_Z30matrixVectorMultiplyNaiveInt64PKxS0_Pxi_param_1];
	ld.param.u64 	%rd19, [_Z30matrixVectorMultiplyNaiveInt64PKxS0_Pxi_param_2];
	ld.param.u32 	%r16, [_Z30matrixVectorMultiplyNaiveInt64PKxS0_Pxi_param_3];
	cvta.to.global.u64 	%rd1, %rd21;
	cvta.to.global.u64 	%rd2, %rd20;
	mov.u32 	%r17, %ctaid.x;
	mov.u32 	%r18, %ntid.x;
	mov.u32 	%r19, %tid.x;
	mad.lo.s32 	%r1, %r17, %r18, %r19;
	setp.ge.s32 	%p1, %r1, %r16;
	@%p1 bra 	$L__BB0_14;
	setp.lt.s32 	%p2, %r16, 1;
	mov.b64 	%rd94, 0;
	@%p2 bra 	$L__BB0_13;
	mul.lo.s32 	%r2, %r16, %r1;
	and.b32  	%r3, %r16, 7;
	setp.lt.u32 	%p3, %r16, 8;
	mov.b64 	%rd94, 0;
	mov.b32 	%r28, 0;
	@%p3 bra 	$L__BB0_5;
	and.b32  	%r28, %r16, 2147483640;
	neg.s32 	%r26, %r28;
	add.s64 	%rd3, %rd2, 32;
	add.s64 	%rd86, %rd1, 32;
	mov.b64 	%rd94, 0;
	mov.u32 	%r25, %r2;
$L__BB0_4:
	.pragma "nounroll";
	mul.wide.s32 	%rd26, %r25, 8;
	add.s64 	%rd27, %rd3, %rd26;
	ld.global.u64 	%rd28, [%rd27+-32];
	ld.global.u64 	%rd29, [%rd86+-32];
	mad.lo.s64 	%rd30, %rd29, %rd28, %rd94;
	ld.global.u64 	%rd31, [%rd27+-24];
	ld.global.u64 	%rd32, [%rd86+-24];
	mad.lo.s64 	%rd33, %rd32, %rd31, %rd30;
	ld.global.u64 	%rd34, [%rd27+-16];
	ld.global.u64 	%rd35, [%rd86+-16];
	mad.lo.s64 	%rd36, %rd35, %rd34, %rd33;
	ld.global.u64 	%rd37, [%rd27+-8];
	ld.global.u64 	%rd38, [%rd86+-8];
	mad.lo.s64 	%rd39, %rd38, %rd37, %rd36;
	ld.global.u64 	%rd40, [%rd27];
	ld.global.u64 	%rd41, [%rd86];
	mad.lo.s64 	%rd42, %rd41, %rd40, %rd39;
	ld.global.u64 	%rd43, [%rd27+8];
	ld.global.u64 	%rd44, [%rd86+8];
	mad.lo.s64 	%rd45, %rd44, %rd43, %rd42;
	ld.global.u64 	%rd46, [%rd27+16];
	ld.global.u64 	%rd47, [%rd86+16];
	mad.lo.s64 	%rd48, %rd47, %rd46, %rd45;
	ld.global.u64 	%rd49, [%rd27+24];
	ld.global.u64 	%rd50, [%rd86+24];
	mad.lo.s64 	%rd94, %rd50, %rd49, %rd48;
	add.s32 	%r26, %r26, 8;
	add.s32 	%r25, %r25, 8;
	add.s64 	%rd86, %rd86, 64;
	setp.ne.s32 	%p4, %r26, 0;
	@%p4 bra 	$L__BB0_4;
$L__BB0_5:
	setp.eq.s32 	%p5, %r3, 0;
	@%p5 bra 	$L__BB0_13;
	and.b32  	%r11, %r16, 3;
	setp.lt.u32 	%p6, %r3, 4;
	@%p6 bra 	$L__BB0_8;
	add.s32 	%r21, %r28, %r2;
	mul.wide.s32 	%rd52, %r21, 8;
	add.s64 	%rd53, %rd2, %rd52;
	ld.global.u64 	%rd54, [%rd53];
	mul.wide.u32 	%rd55, %r28, 8;
	add.s64 	%rd56, %rd1, %rd55;
	ld.global.u64 	%rd57, [%rd56];
	mad.lo.s64 	%rd58, %rd57, %rd54, %rd94;
	ld.global.u64 	%rd59, [%rd53+8];
	ld.global.u64 	%rd60, [%rd56+8];
	mad.lo.s64 	%rd61, %rd60, %rd59, %rd58;
	ld.global.u64 	%rd62, [%rd53+16];
	ld.global.u64 	%rd63, [%rd56+16];
	mad.lo.s64 	%rd64, %rd63, %rd62, %rd61;
	ld.global.u64 	%rd65, [%rd53+24];
	ld.global.u64 	%rd66, [%rd56+24];
	mad.lo.s64 	%rd94, %rd66, %rd65, %rd64;
	add.s32 	%r28, %r28, 4;
$L__BB0_8:
	setp.eq.s32 	%p7, %r11, 0;
	@%p7 bra 	$L__BB0_13;
	setp.eq.s32 	%p8, %r11, 1;
	@%p8 bra 	$L__BB0_11;
	add.s32 	%r22, %r28, %r2;
	mul.wide.s32 	%rd68, %r22, 8;
	add.s64 	%rd69, %rd2, %rd68;
	ld.global.u64 	%rd70, [%rd69];
	mul.wide.u32 	%rd71, %r28, 8;
	add.s64 	%rd72, %rd1, %rd71;
	ld.global.u64 	%rd73, [%rd72];
	mad.lo.s64 	%rd74, %rd73, %rd70, %rd94;
	ld.global.u64 	%rd75, [%rd69+8];
	ld.global.u64 	%rd76, [%rd72+8];
	mad.lo.s64 	%rd94, %rd76, %rd75, %rd74;
	add.s32 	%r28, %r28, 2;
$L__BB0_11:
	and.b32  	%r23, %r16, 1;
	setp.eq.b32 	%p9, %r23, 1;
	not.pred 	%p10, %p9;
	@%p10 bra 	$L__BB0_13;
	add.s32 	%r24, %r28, %r2;
	mul.wide.s32 	%rd77, %r24, 8;
	add.s64 	%rd78, %rd2, %rd77;
	ld.global.u64 	%rd79, [%rd78];
	mul.wide.u32 	%rd80, %r28, 8;
	add.s64 	%rd81, %rd1, %rd80;
	ld.global.u64 	%rd82, [%rd81];
	mad.lo.s64 	%rd94, %rd82, %rd79, %rd94;
$L__BB0_13:
	cvta.to.global.u64 	%rd83, %rd19;
	mul.wide.s32 	%rd84, %r1, 8;
	add.s64 	%rd85, %rd83, %rd84;
	st.global.u64 	[%rd85], %rd94;
$L__BB0_14:
	ret;

}
	// .globl	_Z34matrixVectorMultiplyCoalescedInt64PKxS0_Pxi
.visible .entry _Z34matrixVectorMultiplyCoalescedInt64PKxS0_Pxi(
	.param .u64 .ptr .align 1 _Z34matrixVectorMultiplyCoalescedInt64PKxS0_Pxi_param_0,
	.param .u64 .ptr .align 1 _Z34matrixVectorMultiplyCoalescedInt64PKxS0_Pxi_param_1,
	.param .u64 .ptr .align 1 _Z34matrixVectorMultiplyCoalescedInt64PKxS0_Pxi_param_2,
	.param .u32 _Z34matrixVectorMultiplyCoalescedInt64PKxS0_Pxi_param_3
)
{
	.reg .pred 	%p<37>;
	.reg .b32 	%r<145>;
	.reg .b64 	%rd<151>;
	// demoted variable
	.shared .align 8 .b8 _ZZ34matrixVectorMultiplyCoalescedInt64PKxS0_PxiE7sharedB[128];
	// demoted variable
	.shared .align 8 .b8 _ZZ34matrixVectorMultiplyCoalescedInt64PKxS0_PxiE7sharedA[2176];
	ld.param.u64 	%rd41, [_Z34matrixVectorMultiplyCoalescedInt64PKxS0_Pxi_param_1];
	ld.param.u32 	%r79, [_Z34matrixVectorMultiplyCoalescedInt64PKxS0_Pxi_param_3];
	mov.u32 	%r127, %tid.x;
	mov.u32 	%r80, %ctaid.x;
	mov.u32 	%r81, %ntid.x;
	mul.lo.s32 	%r2, %r80, %r81;
	add.s32 	%r3, %r2, %r127;
	setp.lt.s32 	%p1, %r79, 1;
	mov.b64 	%rd134, 0;
	@%p1 bra 	$L__BB1_69;
	ld.param.u64 	%rd130, [_Z34matrixVectorMultiplyCoalescedInt64PKxS0_Pxi_param_0];
	cvta.to.global.u64 	%rd1, %rd130;
	shl.b32 	%r83, %r127, 3;
	mov.u32 	%r84, _ZZ34matrixVectorMultiplyCoalescedInt64PKxS0_PxiE7sharedB;
	add.s32 	%r4, %r84, %r83;
	mov.u32 	%r85, _ZZ34matrixVectorMultiplyCoalescedInt64PKxS0_PxiE7sharedA;
	add.s32 	%r5, %r85, %r83;
	shl.b32 	%r86, %r127, 7;
	add.s32 	%r6, %r5, %r86;
	mul.lo.s32 	%r87, %r2, %r79;
	add.s32 	%r88, %r87, %r79;
	add.s32 	%r89, %r88, %r79;
	add.s32 	%r90, %r89, %r79;
	add.s32 	%r91, %r90, %r79;
	add.s32 	%r92, %r91, %r79;
	add.s32 	%r93, %r92, %r79;
	add.s32 	%r7, %r2, 7;
	add.s32 	%r94, %r93, %r79;
	add.s32 	%r8, %r2, 8;
	add.s32 	%r95, %r94, %r79;
	add.s32 	%r9, %r2, 9;
	add.s32 	%r96, %r95, %r79;
	add.s32 	%r97, %r96, %r79;
	add.s32 	%r98, %r97, %r79;
	add.s32 	%r99, %r98, %r79;
	add.s32 	%r100, %r99, %r79;
	add.s32 	%r10, %r2, 14;
	add.s32 	%r11, %r2, 15;
	mad.lo.s32 	%r143, %r79, %r11, %r127;
	mad.lo.s32 	%r142, %r79, %r10, %r127;
	add.s32 	%r141, %r127, %r100;
	add.s32 	%r140, %r127, %r99;
	add.s32 	%r139, %r127, %r98;
	add.s32 	%r138, %r127, %r97;
	add.s32 	%r137, %r127, %r96;
	add.s32 	%r136, %r127, %r95;
	add.s32 	%r135, %r127, %r94;
	add.s32 	%r134, %r127, %r93;
	add.s32 	%r133, %r127, %r92;
	add.s32 	%r132, %r127, %r91;
	add.s32 	%r131, %r127, %r90;
	add.s32 	%r130, %r127, %r89;
	add.s32 	%r129, %r127, %r88;
	add.s32 	%r128, %r127, %r87;
	mul.wide.u32 	%rd45, %r127, 8;
	cvta.to.global.u64 	%rd46, %rd41;
	add.s64 	%rd132, %rd46, %rd45;
	mov.b64 	%rd134, 0;
	mov.b32 	%r144, 0;
$L__BB1_2:
	mul.wide.s32 	%rd47, %r128, 8;
	add.s64 	%rd5, %rd1, %rd47;
	setp.ge.s32 	%p2, %r127, %r79;
	@%p2 bra 	$L__BB1_4;
	ld.global.u64 	%rd48, [%rd132];
	st.shared.u64 	[%r4], %rd48;
$L__BB1_4:
	max.s32 	%r101, %r127, %r2;
	setp.ge.s32 	%p3, %r101, %r79;
	@%p3 bra 	$L__BB1_6;
	ld.global.u64 	%rd49, [%rd5];
	st.shared.u64 	[%r5], %rd49;
$L__BB1_6:
	add.s32 	%r102, %r2, 1;
	max.s32 	%r103, %r127, %r102;
	setp.ge.s32 	%p4, %r103, %r79;
	@%p4 bra 	$L__BB1_8;
	mul.wide.s32 	%rd50, %r129, 8;
	add.s64 	%rd51, %rd1, %rd50;
	ld.global.u64 	%rd52, [%rd51];
	st.shared.u64 	[%r5+136], %rd52;
$L__BB1_8:
	add.s32 	%r104, %r2, 2;
	max.s32 	%r105, %r127, %r104;
	setp.ge.s32 	%p5, %r105, %r79;
	@%p5 bra 	$L__BB1_10;
	mul.wide.s32 	%rd53, %r130, 8;
	add.s64 	%rd54, %rd1, %rd53;
	ld.global.u64 	%rd55, [%rd54];
	st.shared.u64 	[%r5+272], %rd55;
$L__BB1_10:
	add.s32 	%r106, %r2, 3;
	max.s32 	%r107, %r127, %r106;
	setp.ge.s32 	%p6, %r107, %r79;
	@%p6 bra 	$L__BB1_12;
	mul.wide.s32 	%rd56, %r131, 8;
	add.s64 	%rd57, %rd1, %rd56;
	ld.global.u64 	%rd58, [%rd57];
	st.shared.u64 	[%r5+408], %rd58;
$L__BB1_12:
	add.s32 	%r108, %r2, 4;
	max.s32 	%r109, %r127, %r108;
	setp.ge.s32 	%p7, %r109, %r79;
	@%p7 bra 	$L__BB1_14;
	mul.wide.s32 	%rd59, %r132, 8;
	add.s64 	%rd60, %rd1, %rd59;
	ld.global.u64 	%rd61, [%rd60];
	st.shared.u64 	[%r5+544], %rd61;
$L__BB1_14:
	add.s32 	%r110, %r2, 5;
	max.s32 	%r111, %r127, %r110;
	setp.ge.s32 	%p8, %r111, %r79;
	@%p8 bra 	$L__BB1_16;
	mul.wide.s32 	%rd62, %r133, 8;
	add.s64 	%rd63, %rd1, %rd62;
	ld.global.u64 	%rd64, [%rd63];
	st.shared.u64 	[%r5+680], %rd64;
$L__BB1_16:
	add.s32 	%r112, %r2, 6;
	max.s32 	%r113, %r127, %r112;
	setp.ge.s32 	%p9, %r113, %r79;
	@%p9 bra 	$L__BB1_18;
	mul.wide.s32 	%rd65, %r134, 8;
	add.s64 	%rd66, %rd1, %rd65;
	ld.global.u64 	%rd67, [%rd66];
	st.shared.u64 	[%r5+816], %rd67;
$L__BB1_18:
	max.s32 	%r114, %r127, %r7;
	setp.ge.s32 	%p10, %r114, %r79;
	@%p10 bra 	$L__BB1_20;
	mul.wide.s32 	%rd68, %r135, 8;
	add.s64 	%rd69, %rd1, %rd68;
	ld.global.u64 	%rd70, [%rd69];
	st.shared.u64 	[%r5+952], %rd70;
$L__BB1_20:
	max.s32 	%r115, %r127, %r8;
	setp.ge.s32 	%p11, %r115, %r79;
	@%p11 bra 	$L__BB1_22;
	mul.wide.s32 	%rd71, %r136, 8;
	add.s64 	%rd72, %rd1, %rd71;
	ld.global.u64 	%rd73, [%rd72];
	st.shared.u64 	[%r5+1088], %rd73;
$L__BB1_22:
	max.s32 	%r116, %r127, %r9;
	setp.ge.s32 	%p12, %r116, %r79;
	@%p12 bra 	$L__BB1_24;
	mul.wide.s32 	%rd74, %r137, 8;
	add.s64 	%rd75, %rd1, %rd74;
	ld.global.u64 	%rd76, [%rd75];
	st.shared.u64 	[%r5+1224], %rd76;
$L__BB1_24:
	add.s32 	%r117, %r2, 10;
	max.s32 	%r118, %r127, %r117;
	setp.ge.s32 	%p13, %r118, %r79;
	@%p13 bra 	$L__BB1_26;
	mul.wide.s32 	%rd77, %r138, 8;
	add.s64 	%rd78, %rd1, %rd77;
	ld.global.u64 	%rd79, [%rd78];
	st.shared.u64 	[%r5+1360], %rd79;
$L__BB1_26:
	add.s32 	%r119, %r2, 11;
	max.s32 	%r120, %r127, %r119;
	setp.ge.s32 	%p14, %r120, %r79;
	@%p14 bra 	$L__BB1_28;
	mul.wide.s32 	%rd80, %r139, 8;
	add.s64 	%rd81, %rd1, %rd80;
	ld.global.u64 	%rd82, [%rd81];
	st.shared.u64 	[%r5+1496], %rd82;
$L__BB1_28:
	add.s32 	%r121, %r2, 12;
	max.s32 	%r122, %r127, %r121;
	setp.ge.s32 	%p15, %r122, %r79;
	@%p15 bra 	$L__BB1_30;
	mul.wide.s32 	%rd83, %r140, 8;
	add.s64 	%rd84, %rd1, %rd83;
	ld.global.u64 	%rd85, [%rd84];
	st.shared.u64 	[%r5+1632], %rd85;
$L__BB1_30:
	add.s32 	%r123, %r2, 13;
	max.s32 	%r124, %r127, %r123;
	setp.ge.s32 	%p16, %r124, %r79;
	@%p16 bra 	$L__BB1_32;
	mul.wide.s32 	%rd86, %r141, 8;
	add.s64 	%rd87, %rd1, %rd86;
	ld.global.u64 	%rd88, [%rd87];
	st.shared.u64 	[%r5+1768], %rd88;
$L__BB1_32:
	max.s32 	%r125, %r127, %r10;
	setp.ge.s32 	%p17, %r125, %r79;
	@%p17 bra 	$L__BB1_34;
	mul.wide.s32 	%rd89, %r142, 8;
	add.s64 	%rd90, %rd1, %rd89;
	ld.global.u64 	%rd91, [%rd90];
	st.shared.u64 	[%r5+1904], %rd91;
$L__BB1_34:
	max.s32 	%r126, %r127, %r11;
	setp.ge.s32 	%p18, %r126, %r79;
	@%p18 bra 	$L__BB1_36;
	mul.wide.s32 	%rd92, %r143, 8;
	add.s64 	%rd93, %rd1, %rd92;
	ld.global.u64 	%rd94, [%rd93];
	st.shared.u64 	[%r5+2040], %rd94;
$L__BB1_36:
	bar.sync 	0;
	setp.ge.s32 	%p19, %r144, %r79;
	@%p19 bra 	$L__BB1_38;
	ld.shared.u64 	%rd95, [%r6];
	ld.shared.u64 	%rd96, [_ZZ34matrixVectorMultiplyCoalescedInt64PKxS0_PxiE7sharedB];
	mad.lo.s64 	%rd134, %rd96, %rd95, %rd134;
$L__BB1_38:
	add.s32 	%r46, %r144, 1;
	setp.ge.s32 	%p20, %r46, %r79;
	@%p20 bra 	$L__BB1_40;
	ld.shared.u64 	%rd97, [%r6+8];
	ld.shared.u64 	%rd98, [_ZZ34matrixVectorMultiplyCoalescedInt64PKxS0_PxiE7sharedB+8];
	mad.lo.s64 	%rd134, %rd98, %rd97, %rd134;
$L__BB1_40:
	add.s32 	%r47, %r46, 1;
	setp.ge.s32 	%p21, %r47, %r79;
	@%p21 bra 	$L__BB1_42;
	ld.shared.u64 	%rd99, [%r6+16];
	ld.shared.u64 	%rd100, [_ZZ34matrixVectorMultiplyCoalescedInt64PKxS0_PxiE7sharedB+16];
	mad.lo.s64 	%rd134, %rd100, %rd99, %rd134;
$L__BB1_42:
	add.s32 	%r48, %r47, 1;
	setp.ge.s32 	%p22, %r48, %r79;
	@%p22 bra 	$L__BB1_44;
	ld.shared.u64 	%rd101, [%r6+24];
	ld.shared.u64 	%rd102, [_ZZ34matrixVectorMultiplyCoalescedInt64PKxS0_PxiE7sharedB+24];
	mad.lo.s64 	%rd134, %rd102, %rd101, %rd134;
$L__BB1_44:
	add.s32 	%r49, %r48, 1;
	setp.ge.s32 	%p23, %r49, %r79;
	@%p23 bra 	$L__BB1_46;
	ld.shared.u64 	%rd103, [%r6+32];
	ld.shared.u64 	%rd104, [_ZZ34matrixVectorMultiplyCoalescedInt64PKxS0_PxiE7sharedB+32];
	mad.lo.s64 	%rd134, %rd104, %rd103, %rd134;
$L__BB1_46:
	add.s32 	%r50, %r49, 1;
	setp.ge.s32 	%p24, %r50, %r79;
	@%p24 bra 	$L__BB1_48;
	ld.shared.u64 	%rd105, [%r6+40];
	ld.shared.u64 	%rd106, [_ZZ34matrixVectorMultiplyCoalescedInt64PKxS0_PxiE7sharedB+40];
	mad.lo.s64 	%rd134, %rd106, %rd105, %rd134;
$L__BB1_48:
	add.s32 	%r51, %r50, 1;
	setp.ge.s32 	%p25, %r51, %r79;
	@%p25 bra 	$L__BB1_50;
	ld.shared.u64 	%rd107, [%r6+48];
	ld.shared.u64 	%rd108, [_ZZ34matrixVectorMultiplyCoalescedInt64PKxS0_PxiE7sharedB+48];
	mad.lo.s64 	%rd134, %rd108, %rd107, %rd134;
$L__BB1_50:
	add.s32 	%r52, %r51, 1;
	setp.ge.s32 	%p26, %r52, %r79;
	@%p26 bra 	$L__BB1_52;
	ld.shared.u64 	%rd109, [%r6+56];
	ld.shared.u64 	%rd110, [_ZZ34matrixVectorMultiplyCoalescedInt64PKxS0_PxiE7sharedB+56];
	mad.lo.s64 	%rd134, %rd110, %rd109, %rd134;
$L__BB1_52:
	add.s32 	%r53, %r52, 1;
	setp.ge.s32 	%p27, %r53, %r79;
	@%p27 bra 	$L__BB1_54;
	ld.shared.u64 	%rd111, [%r6+64];
	ld.shared.u64 	%rd112, [_ZZ34matrixVectorMultiplyCoalescedInt64PKxS0_PxiE7sharedB+64];
	mad.lo.s64 	%rd134, %rd112, %rd111, %rd134;
$L__BB1_54:
	add.s32 	%r54, %r53, 1;
	setp.ge.s32 	%p28, %r54, %r79;
	@%p28 bra 	$L__BB1_56;
	ld.shared.u64 	%rd113, [%r6+72];
	ld.shared.u64 	%rd114, [_ZZ34matrixVectorMultiplyCoalescedInt64PKxS0_PxiE7sharedB+72];
	mad.lo.s64 	%rd134, %rd114, %rd113, %rd134;
$L__BB1_56:
	add.s32 	%r55, %r54, 1;
	setp.ge.s32 	%p29, %r55, %r79;
	@%p29 bra 	$L__BB1_58;
	ld.shared.u64 	%rd115, [%r6+80];
	ld.shared.u64 	%rd116, [_ZZ34matrixVectorMultiplyCoalescedInt64PKxS0_PxiE7sharedB+80];
	mad.lo.s64 	%rd134, %rd116, %rd115, %rd134;
$L__BB1_58:
	add.s32 	%r56, %r55, 1;
	setp.ge.s32 	%p30, %r56, %r79;
	@%p30 bra 	$L__BB1_60;
	ld.shared.u64 	%rd117, [%r6+88];
	ld.shared.u64 	%rd118, [_ZZ34matrixVectorMultiplyCoalescedInt64PKxS0_PxiE7sharedB+88];
	mad.lo.s64 	%rd134, %rd118, %rd117, %rd134;
$L__BB1_60:
	add.s32 	%r57, %r56, 1;
	setp.ge.s32 	%p31, %r57, %r79;
	@%p31 bra 	$L__BB1_62;
	ld.shared.u64 	%rd119, [%r6+96];
	ld.shared.u64 	%rd120, [_ZZ34matrixVectorMultiplyCoalescedInt64PKxS0_PxiE7sharedB+96];
	mad.lo.s64 	%rd134, %rd120, %rd119, %rd134;
$L__BB1_62:
	add.s32 	%r58, %r57, 1;
	setp.ge.s32 	%p32, %r58, %r79;
	@%p32 bra 	$L__BB1_64;
	ld.shared.u64 	%rd121, [%r6+104];
	ld.shared.u64 	%rd122, [_ZZ34matrixVectorMultiplyCoalescedInt64PKxS0_PxiE7sharedB+104];
	mad.lo.s64 	%rd134, %rd122, %rd121, %rd134;
$L__BB1_64:
	add.s32 	%r59, %r58, 1;
	setp.ge.s32 	%p33, %r59, %r79;
	@%p33 bra 	$L__BB1_66;
	ld.shared.u64 	%rd123, [%r6+112];
	ld.shared.u64 	%rd124, [_ZZ34matrixVectorMultiplyCoalescedInt64PKxS0_PxiE7sharedB+112];
	mad.lo.s64 	%rd134, %rd124, %rd123, %rd134;
$L__BB1_66:
	add.s32 	%r60, %r59, 1;
	setp.ge.s32 	%p34, %r60, %r79;
	@%p34 bra 	$L__BB1_68;
	ld.shared.u64 	%rd125, [%r6+120];
	ld.shared.u64 	%rd126, [_ZZ34matrixVectorMultiplyCoalescedInt64PKxS0_PxiE7sharedB+120];
	mad.lo.s64 	%rd134, %rd126, %rd125, %rd134;
$L__BB1_68:
	bar.sync 	0;
	add.s32 	%r143, %r143, 16;
	add.s32 	%r142, %r142, 16;
	add.s32 	%r141, %r141, 16;
	add.s32 	%r140, %r140, 16;
	add.s32 	%r139, %r139, 16;
	add.s32 	%r138, %r138, 16;
	add.s32 	%r137, %r137, 16;
	add.s32 	%r136, %r136, 16;
	add.s32 	%r135, %r135, 16;
	add.s32 	%r134, %r134, 16;
	add.s32 	%r133, %r133, 16;
	add.s32 	%r132, %r132, 16;
	add.s32 	%r131, %r131, 16;
	add.s32 	%r130, %r130, 16;
	add.s32 	%r129, %r129, 16;
	add.s32 	%r128, %r128, 16;
	add.s64 	%rd132, %rd132, 128;
	add.s32 	%r127, %r127, 16;
	add.s32 	%r144, %r60, 1;
	setp.lt.s32 	%p35, %r144, %r79;
	@%p35 bra 	$L__BB1_2;
$L__BB1_69:
	setp.ge.s32 	%p36, %r3, %r79;
	@%p36 bra 	$L__BB1_71;
	ld.param.u64 	%rd131, [_Z34matrixVectorMultiplyCoalescedInt64PKxS0_Pxi_param_2];
	cvta.to.global.u64 	%rd127, %rd131;
	mul.wide.s32 	%rd128, %r3, 8;
	add.s64 	%rd129, %rd127, %rd128;
	st.global.u64 	[%rd129], %rd134;
$L__BB1_71:
	ret;

}
	// .globl	_Z44matrixVectorMultiplyCoalescedPrefetchedInt64PKxS0_Pxi
.visible .entry _Z44matrixVectorMultiplyCoalescedPrefetchedInt64PKxS0_Pxi(
	.param .u64 .ptr .align 1 _Z44matrixVectorMultiplyCoalescedPrefetchedInt64PKxS0_Pxi_param_0,
	.param .u64 .ptr .align 1 _Z44matrixVectorMultiplyCoalescedPrefetchedInt64PKxS0_Pxi_param_1,
	.param .u64 .ptr .align 1 _Z44matrixVectorMultiplyCoalescedPrefetchedInt64PKxS0_Pxi_param_2,
	.param .u32 _Z44matrixVectorMultiplyCoalescedPrefetchedInt64PKxS0_Pxi_param_3
)
{
	.reg .pred 	%p<38>;
	.reg .b32 	%r<100>;
	.reg .b64 	%rd<156>;
	// demoted variable
	.shared .align 8 .b8 _ZZ44matrixVectorMultiplyCoalescedPrefetchedInt64PKxS0_PxiE7sharedB[128];
	// demoted variable
	.shared .align 8 .b8 _ZZ44matrixVectorMultiplyCoalescedPrefetchedInt64PKxS0_PxiE7sharedA[2176];
	ld.param.u64 	%rd44, [_Z44matrixVectorMultiplyCoalescedPrefetchedInt64PKxS0_Pxi_param_0];
	ld.param.u64 	%rd45, [_Z44matrixVectorMultiplyCoalescedPrefetchedInt64PKxS0_Pxi_param_1];
	ld.param.u64 	%rd42, [_Z44matrixVectorMultiplyCoalescedPrefetchedInt64PKxS0_Pxi_param_2];
	ld.param.u32 	%r33, [_Z44matrixVectorMultiplyCoalescedPrefetchedInt64PKxS0_Pxi_param_3];
	cvta.to.global.u64 	%rd1, %rd44;
	cvta.to.global.u64 	%rd2, %rd45;
	mov.u32 	%r1, %tid.x;
	mov.u32 	%r34, %ctaid.x;
	mov.u32 	%r35, %ntid.x;
	mul.lo.s32 	%r2, %r34, %r35;
	add.s32 	%r3, %r2, %r1;
	setp.ge.s32 	%p1, %r1, %r33;
	mov.b64 	%rd138, 0;
	@%p1 bra 	$L__BB2_2;
	mul.wide.u32 	%rd46, %r1, 8;
	add.s64 	%rd47, %rd2, %rd46;
	ld.global.u64 	%rd138, [%rd47];
$L__BB2_2:
	setp.lt.s32 	%p2, %r33, 1;
	mov.b64 	%rd139, 0;
	@%p2 bra 	$L__BB2_71;
	shl.b32 	%r37, %r1, 3;
	mov.u32 	%r38, _ZZ44matrixVectorMultiplyCoalescedPrefetchedInt64PKxS0_PxiE7sharedB;
	add.s32 	%r4, %r38, %r37;
	mov.u32 	%r39, _ZZ44matrixVectorMultiplyCoalescedPrefetchedInt64PKxS0_PxiE7sharedA;
	add.s32 	%r5, %r39, %r37;
	shl.b32 	%r40, %r1, 7;
	add.s32 	%r6, %r5, %r40;
	mul.lo.s32 	%r7, %r2, %r33;
	add.s32 	%r8, %r7, %r33;
	add.s32 	%r9, %r8, %r33;
	add.s32 	%r10, %r9, %r33;
	add.s32 	%r11, %r10, %r33;
	add.s32 	%r12, %r2, 5;
	add.s32 	%r13, %r11, %r33;
	add.s32 	%r14, %r2, 6;
	add.s32 	%r15, %r13, %r33;
	add.s32 	%r16, %r2, 7;
	add.s32 	%r17, %r15, %r33;
	add.s32 	%r18, %r17, %r33;
	add.s32 	%r19, %r18, %r33;
	add.s32 	%r20, %r19, %r33;
	add.s32 	%r21, %r20, %r33;
	add.s32 	%r22, %r2, 12;
	add.s32 	%r23, %r21, %r33;
	add.s32 	%r24, %r2, 13;
	add.s32 	%r25, %r23, %r33;
	add.s32 	%r26, %r2, 14;
	add.s32 	%r27, %r25, %r33;
	add.s32 	%r28, %r2, 15;
	add.s32 	%r29, %r27, %r33;
	mov.b64 	%rd139, 0;
	mov.b32 	%r99, 0;
$L__BB2_4:
	st.shared.u64 	[%r4], %rd138;
	add.s32 	%r31, %r99, 16;
	add.s32 	%r41, %r31, %r1;
	setp.ge.s32 	%p3, %r41, %r33;
	@%p3 bra 	$L__BB2_6;
	add.s32 	%r42, %r99, %r1;
	mul.wide.u32 	%rd50, %r42, 8;
	add.s64 	%rd51, %rd2, %rd50;
	ld.global.u64 	%rd138, [%rd51+128];
$L__BB2_6:
	add.s32 	%r32, %r99, %r1;
	max.s32 	%r44, %r2, %r32;
	setp.ge.s32 	%p4, %r44, %r33;
	@%p4 bra 	$L__BB2_8;
	add.s32 	%r45, %r7, %r32;
	mul.wide.s32 	%rd52, %r45, 8;
	add.s64 	%rd53, %rd1, %rd52;
	ld.global.u64 	%rd54, [%rd53];
	st.shared.u64 	[%r5], %rd54;
$L__BB2_8:
	add.s32 	%r46, %r2, 1;
	max.s32 	%r47, %r46, %r32;
	setp.ge.s32 	%p5, %r47, %r33;
	@%p5 bra 	$L__BB2_10;
	add.s32 	%r48, %r8, %r32;
	mul.wide.s32 	%rd55, %r48, 8;
	add.s64 	%rd56, %rd1, %rd55;
	ld.global.u64 	%rd57, [%rd56];
	st.shared.u64 	[%r5+136], %rd57;
$L__BB2_10:
	add.s32 	%r49, %r2, 2;
	max.s32 	%r50, %r49, %r32;
	setp.ge.s32 	%p6, %r50, %r33;
	@%p6 bra 	$L__BB2_12;
	add.s32 	%r51, %r9, %r32;
	mul.wide.s32 	%rd58, %r51, 8;
	add.s64 	%rd59, %rd1, %rd58;
	ld.global.u64 	%rd60, [%rd59];
	st.shared.u64 	[%r5+272], %rd60;
$L__BB2_12:
	add.s32 	%r52, %r2, 3;
	max.s32 	%r53, %r52, %r32;
	setp.ge.s32 	%p7, %r53, %r33;
	@%p7 bra 	$L__BB2_14;
	add.s32 	%r54, %r10, %r32;
	mul.wide.s32 	%rd61, %r54, 8;
	add.s64 	%rd62, %rd1, %rd61;
	ld.global.u64 	%rd63, [%rd62];
	st.shared.u64 	[%r5+408], %rd63;
$L__BB2_14:
	add.s32 	%r55, %r2, 4;
	max.s32 	%r56, %r55, %r32;
	setp.ge.s32 	%p8, %r56, %r33;
	@%p8 bra 	$L__BB2_16;
	add.s32 	%r57, %r11, %r32;
	mul.wide.s32 	%rd64, %r57, 8;
	add.s64 	%rd65, %rd1, %rd64;
	ld.global.u64 	%rd66, [%rd65];
	st.shared.u64 	[%r5+544], %rd66;
$L__BB2_16:
	max.s32 	%r58, %r12, %r32;
	setp.ge.s32 	%p9, %r58, %r33;
	@%p9 bra 	$L__BB2_18;
	add.s32 	%r59, %r13, %r32;
	mul.wide.s32 	%rd67, %r59, 8;
	add.s64 	%rd68, %rd1, %rd67;
	ld.global.u64 	%rd69, [%rd68];
	st.shared.u64 	[%r5+680], %rd69;
$L__BB2_18:
	max.s32 	%r60, %r14, %r32;
	setp.ge.s32 	%p10, %r60, %r33;
	@%p10 bra 	$L__BB2_20;
	add.s32 	%r61, %r15, %r32;
	mul.wide.s32 	%rd70, %r61, 8;
	add.s64 	%rd71, %rd1, %rd70;
	ld.global.u64 	%rd72, [%rd71];
	st.shared.u64 	[%r5+816], %rd72;
$L__BB2_20:
	max.s32 	%r62, %r16, %r32;
	setp.ge.s32 	%p11, %r62, %r33;
	@%p11 bra 	$L__BB2_22;
	add.s32 	%r63, %r17, %r32;
	mul.wide.s32 	%rd73, %r63, 8;
	add.s64 	%rd74, %rd1, %rd73;
	ld.global.u64 	%rd75, [%rd74];
	st.shared.u64 	[%r5+952], %rd75;
$L__BB2_22:
	add.s32 	%r64, %r2, 8;
	max.s32 	%r65, %r64, %r32;
	setp.ge.s32 	%p12, %r65, %r33;
	@%p12 bra 	$L__BB2_24;
	add.s32 	%r66, %r18, %r32;
	mul.wide.s32 	%rd76, %r66, 8;
	add.s64 	%rd77, %rd1, %rd76;
	ld.global.u64 	%rd78, [%rd77];
	st.shared.u64 	[%r5+1088], %rd78;
$L__BB2_24:
	add.s32 	%r67, %r2, 9;
	max.s32 	%r68, %r67, %r32;
	setp.ge.s32 	%p13, %r68, %r33;
	@%p13 bra 	$L__BB2_26;
	add.s32 	%r69, %r19, %r32;
	mul.wide.s32 	%rd79, %r69, 8;
	add.s64 	%rd80, %rd1, %rd79;
	ld.global.u64 	%rd81, [%rd80];
	st.shared.u64 	[%r5+1224], %rd81;
$L__BB2_26:
	add.s32 	%r70, %r2, 10;
	max.s32 	%r71, %r70, %r32;
	setp.ge.s32 	%p14, %r71, %r33;
	@%p14 bra 	$L__BB2_28;
	add.s32 	%r72, %r20, %r32;
	mul.wide.s32 	%rd82, %r72, 8;
	add.s64 	%rd83, %rd1, %rd82;
	ld.global.u64 	%rd84, [%rd83];
	st.shared.u64 	[%r5+1360], %rd84;
$L__BB2_28:
	add.s32 	%r73, %r2, 11;
	max.s32 	%r74, %r73, %r32;
	setp.ge.s32 	%p15, %r74, %r33;
	@%p15 bra 	$L__BB2_30;
	add.s32 	%r75, %r21, %r32;
	mul.wide.s32 	%rd85, %r75, 8;
	add.s64 	%rd86, %rd1, %rd85;
	ld.global.u64 	%rd87, [%rd86];
	st.shared.u64 	[%r5+1496], %rd87;
$L__BB2_30:
	max.s32 	%r76, %r22, %r32;
	setp.ge.s32 	%p16, %r76, %r33;
	@%p16 bra 	$L__BB2_32;
	add.s32 	%r77, %r23, %r32;
	mul.wide.s32 	%rd88, %r77, 8;
	add.s64 	%rd89, %rd1, %rd88;
	ld.global.u64 	%rd90, [%rd89];
	st.shared.u64 	[%r5+1632], %rd90;
$L__BB2_32:
	max.s32 	%r78, %r24, %r32;
	setp.ge.s32 	%p17, %r78, %r33;
	@%p17 bra 	$L__BB2_34;
	add.s32 	%r79, %r25, %r32;
	mul.wide.s32 	%rd91, %r79, 8;
	add.s64 	%rd92, %rd1, %rd91;
	ld.global.u64 	%rd93, [%rd92];
	st.shared.u64 	[%r5+1768], %rd93;
$L__BB2_34:
	max.s32 	%r80, %r26, %r32;
	setp.ge.s32 	%p18, %r80, %r33;
	@%p18 bra 	$L__BB2_36;
	add.s32 	%r81, %r27, %r32;
	mul.wide.s32 	%rd94, %r81, 8;
	add.s64 	%rd95, %rd1, %rd94;
	ld.global.u64 	%rd96, [%rd95];
	st.shared.u64 	[%r5+1904], %rd96;
$L__BB2_36:
	max.s32 	%r82, %r28, %r32;
	setp.ge.s32 	%p19, %r82, %r33;
	@%p19 bra 	$L__BB2_38;
	add.s32 	%r83, %r29, %r32;
	mul.wide.s32 	%rd97, %r83, 8;
	add.s64 	%rd98, %rd1, %rd97;
	ld.global.u64 	%rd99, [%rd98];
	st.shared.u64 	[%r5+2040], %rd99;
$L__BB2_38:
	bar.sync 	0;
	setp.ge.s32 	%p20, %r99, %r33;
	@%p20 bra 	$L__BB2_40;
	ld.shared.u64 	%rd100, [%r6];
	ld.shared.u64 	%rd101, [_ZZ44matrixVectorMultiplyCoalescedPrefetchedInt64PKxS0_PxiE7sharedB];
	mad.lo.s64 	%rd139, %rd101, %rd100, %rd139;
$L__BB2_40:
	add.s32 	%r84, %r99, 1;
	setp.ge.s32 	%p21, %r84, %r33;
	@%p21 bra 	$L__BB2_42;
	ld.shared.u64 	%rd102, [%r6+8];
	ld.shared.u64 	%rd103, [_ZZ44matrixVectorMultiplyCoalescedPrefetchedInt64PKxS0_PxiE7sharedB+8];
	mad.lo.s64 	%rd139, %rd103, %rd102, %rd139;
$L__BB2_42:
	add.s32 	%r85, %r99, 2;
	setp.ge.s32 	%p22, %r85, %r33;
	@%p22 bra 	$L__BB2_44;
	ld.shared.u64 	%rd104, [%r6+16];
	ld.shared.u64 	%rd105, [_ZZ44matrixVectorMultiplyCoalescedPrefetchedInt64PKxS0_PxiE7sharedB+16];
	mad.lo.s64 	%rd139, %rd105, %rd104, %rd139;
$L__BB2_44:
	add.s32 	%r86, %r99, 3;
	setp.ge.s32 	%p23, %r86, %r33;
	@%p23 bra 	$L__BB2_46;
	ld.shared.u64 	%rd106, [%r6+24];
	ld.shared.u64 	%rd107, [_ZZ44matrixVectorMultiplyCoalescedPrefetchedInt64PKxS0_PxiE7sharedB+24];
	mad.lo.s64 	%rd139, %rd107, %rd106, %rd139;
$L__BB2_46:
	add.s32 	%r87, %r99, 4;
	setp.ge.s32 	%p24, %r87, %r33;
	@%p24 bra 	$L__BB2_48;
	ld.shared.u64 	%rd108, [%r6+32];
	ld.shared.u64 	%rd109, [_ZZ44matrixVectorMultiplyCoalescedPrefetchedInt64PKxS0_PxiE7sharedB+32];
	mad.lo.s64 	%rd139, %rd109, %rd108, %rd139;
$L__BB2_48:
	add.s32 	%r88, %r99, 5;
	setp.ge.s32 	%p25, %r88, %r33;
	@%p25 bra 	$L__BB2_50;
	ld.shared.u64 	%rd110, [%r6+40];
	ld.shared.u64 	%rd111, [_ZZ44matrixVectorMultiplyCoalescedPrefetchedInt64PKxS0_PxiE7sharedB+40];
	mad.lo.s64 	%rd139, %rd111, %rd110, %rd139;
$L__BB2_50:
	add.s32 	%r89, %r99, 6;
	setp.ge.s32 	%p26, %r89, %r33;
	@%p26 bra 	$L__BB2_52;
	ld.shared.u64 	%rd112, [%r6+48];
	ld.shared.u64 	%rd113, [_ZZ44matrixVectorMultiplyCoalescedPrefetchedInt64PKxS0_PxiE7sharedB+48];
	mad.lo.s64 	%rd139, %rd113, %rd112, %rd139;
$L__BB2_52:
	add.s32 	%r90, %r99, 7;
	setp.ge.s32 	%p27, %r90, %r33;
	@%p27 bra 	$L__BB2_54;
	ld.shared.u64 	%rd114, [%r6+56];
	ld.shared.u64 	%rd115, [_ZZ44matrixVectorMultiplyCoalescedPrefetchedInt64PKxS0_PxiE7sharedB+56];
	mad.lo.s64 	%rd139, %rd115, %rd114, %rd139;
$L__BB2_54:
	add.s32 	%r91, %r99, 8;
	setp.ge.s32 	%p28, %r91, %r33;
	@%p28 bra 	$L__BB2_56;
	ld.shared.u64 	%rd116, [%r6+64];
	ld.shared.u64 	%rd117, [_ZZ44matrixVectorMultiplyCoalescedPrefetchedInt64PKxS0_PxiE7sharedB+64];
	mad.lo.s64 	%rd139, %rd117, %rd116, %rd139;
$L__BB2_56:
	add.s32 	%r92, %r99, 9;
	setp.ge.s32 	%p29, %r92, %r33;
	@%p29 bra 	$L__BB2_58;
	ld.shared.u64 	%rd118, [%r6+72];
	ld.shared.u64 	%rd119, [_ZZ44matrixVectorMultiplyCoalescedPrefetchedInt64PKxS0_PxiE7sharedB+72];
	mad.lo.s64 	%rd139, %rd119, %rd118, %rd139;
$L__BB2_58:
	add.s32 	%r93, %r99, 10;
	setp.ge.s32 	%p30, %r93, %r33;
	@%p30 bra 	$L__BB2_60;
	ld.shared.u64 	%rd120, [%r6+80];
	ld.shared.u64 	%rd121, [_ZZ44matrixVectorMultiplyCoalescedPrefetchedInt64PKxS0_PxiE7sharedB+80];
	mad.lo.s64 	%rd139, %rd121, %rd120, %rd139;
$L__BB2_60:
	add.s32 	%r94, %r99, 11;
	setp.ge.s32 	%p31, %r94, %r33;
	@%p31 bra 	$L__BB2_62;
	ld.shared.u64 	%rd122, [%r6+88];
	ld.shared.u64 	%rd123, [_ZZ44matrixVectorMultiplyCoalescedPrefetchedInt64PKxS0_PxiE7sharedB+88];
	mad.lo.s64 	%rd139, %rd123, %rd122, %rd139;
$L__BB2_62:
	add.s32 	%r95, %r99, 12;
	setp.ge.s32 	%p32, %r95, %r33;
	@%p32 bra 	$L__BB2_64;
	ld.shared.u64 	%rd124, [%r6+96];
	ld.shared.u64 	%rd125, [_ZZ44matrixVectorMultiplyCoalescedPrefetchedInt64PKxS0_PxiE7sharedB+96];
	mad.lo.s64 	%rd139, %rd125, %rd124, %rd139;
$L__BB2_64:
	add.s32 	%r96, %r99, 13;
	setp.ge.s32 	%p33, %r96, %r33;
	@%p33 bra 	$L__BB2_66;
	ld.shared.u64 	%rd126, [%r6+104];
	ld.shared.u64 	%rd127, [_ZZ44matrixVectorMultiplyCoalescedPrefetchedInt64PKxS0_PxiE7sharedB+104];
	mad.lo.s64 	%rd139, %rd127, %rd126, %rd139;
$L__BB2_66:
	add.s32 	%r97, %r99, 14;
	setp.ge.s32 	%p34, %r97, %r33;
	@%p34 bra 	$L__BB2_68;
	ld.shared.u64 	%rd128, [%r6+112];
	ld.shared.u64 	%rd129, [_ZZ44matrixVectorMultiplyCoalescedPrefetchedInt64PKxS0_PxiE7sharedB+112];
	mad.lo.s64 	%rd139, %rd129, %rd128, %rd139;
$L__BB2_68:
	add.s32 	%r98, %r99, 15;
	setp.ge.s32 	%p35, %r98, %r33;
	@%p35 bra 	$L__BB2_70;
	ld.shared.u64 	%rd130, [%r6+120];
	ld.shared.u64 	%rd131, [_ZZ44matrixVectorMultiplyCoalescedPrefetchedInt64PKxS0_PxiE7sharedB+120];
	mad.lo.s64 	%rd139, %rd131, %rd130, %rd139;
$L__BB2_70:
	bar.sync 	0;
	setp.lt.s32 	%p36, %r31, %r33;
	mov.u32 	%r99, %r31;
	@%p36 bra 	$L__BB2_4;
$L__BB2_71:
	setp.ge.s32 	%p37, %r3, %r33;
	@%p37 bra 	$L__BB2_73;
	cvta.to.global.u64 	%rd132, %rd42;
	mul.wide.s32 	%rd133, %r3, 8;
	add.s64 	%rd134, %rd132, %rd133;
	st.global.u64 	[%rd134], %rd139;
$L__BB2_73:
	ret;

}


// ===== COMPILED SASS (sm_100) =====

	.target	sm_100

	.elftype	@"ET_EXEC"


//--------------------- .note.nv.tkinfo           --------------------------
	.section	.note.nv.tkinfo,"",@"SHT_NOTE"
	.sectionflags	@"SHF_NOTE_NV_TKINFO"
	.tkinfo
        /*0018*/ 	.word	0x00000002
        /*0030*/ 	.string	""
        /*0030*/ 	.string	"ptxas"
        /*0030*/ 	.string	"Cuda compilation tools, release 13.0, V13.0.88"
        /*0030*/ 	.string	"Build cuda_13.0.r13.0/compiler.36424714_0"
        /*0030*/ 	.string	"-arch sm_100 -m 64 "



//--------------------- .note.nv.cuinfo           --------------------------
	.section	.note.nv.cuinfo,"",@"SHT_NOTE"
	.sectionflags	@"SHF_NOTE_NV_CUINFO"
        /*0018*/ 	.short	0x0002
        /*001a*/ 	.short	0x0064
        /*001c*/ 	.short	0x0082
	.zero		2


//--------------------- .nv.info                  --------------------------
	.section	.nv.info,"",@"SHT_CUDA_INFO"
	.align	4


	//----- nvinfo : EIATTR_REGCOUNT
	.align		4
        /*0000*/ 	.byte	0x04, 0x2f
        /*0002*/ 	.short	(.L_1 - .L_0)
	.align		4
.L_0:
        /*0004*/ 	.word	index@(_Z30matrixVectorMultiplyNaiveInt64PKxS0_Pxi)
        /*0008*/ 	.word	0x00000020


	//----- nvinfo : EIATTR_FRAME_SIZE
	.align		4
.L_1:
        /*000c*/ 	.byte	0x04, 0x11
        /*000e*/ 	.short	(.L_3 - .L_2)
	.align		4
.L_2:
        /*0010*/ 	.word	index@(_Z30matrixVectorMultiplyNaiveInt64PKxS0_Pxi)
        /*0014*/ 	.word	0x00000000


	//----- nvinfo : EIATTR_REGCOUNT
	.align		4
.L_3:
        /*0018*/ 	.byte	0x04, 0x2f
        /*001a*/ 	.short	(.L_5 - .L_4)
	.align		4
.L_4:
        /*001c*/ 	.word	index@(_Z34matrixVectorMultiplyCoalescedInt64PKxS0_Pxi)
        /*0020*/ 	.word	0x00000028


	//----- nvinfo : EIATTR_FRAME_SIZE
	.align		4
.L_5:
        /*0024*/ 	.byte	0x04, 0x11
        /*0026*/ 	.short	(.L_7 - .L_6)
	.align		4
.L_6:
        /*0028*/ 	.word	index@(_Z34matrixVectorMultiplyCoalescedInt64PKxS0_Pxi)
        /*002c*/ 	.word	0x00000000


	//----- nvinfo : EIATTR_REGCOUNT
	.align		4
.L_7:
        /*0030*/ 	.byte	0x04, 0x2f
        /*0032*/ 	.short	(.L_9 - .L_8)
	.align		4
.L_8:
        /*0034*/ 	.word	index@(_Z44matrixVectorMultiplyCoalescedPrefetchedInt64PKxS0_Pxi)
        /*0038*/ 	.word	0x00000020


	//----- nvinfo : EIATTR_FRAME_SIZE
	.align		4
.L_9:
        /*003c*/ 	.byte	0x04, 0x11
        /*003e*/ 	.short	(.L_11 - .L_10)
	.align		4
.L_10:
        /*0040*/ 	.word	index@(_Z44matrixVectorMultiplyCoalescedPrefetchedInt64PKxS0_Pxi)
        /*0044*/ 	.word	0x00000000


	//----- nvinfo : EIATTR_MIN_STACK_SIZE
	.align		4
.L_11:
        /*0048*/ 	.byte	0x04, 0x12
        /*004a*/ 	.short	(.L_13 - .L_12)
	.align		4
.L_12:
        /*004c*/ 	.word	index@(_Z44matrixVectorMultiplyCoalescedPrefetchedInt64PKxS0_Pxi)
        /*0050*/ 	.word	0x00000000


	//----- nvinfo : EIATTR_MIN_STACK_SIZE
	.align		4
.L_13:
        /*0054*/ 	.byte	0x04, 0x12
        /*0056*/ 	.short	(.L_15 - .L_14)
	.align		4
.L_14:
        /*0058*/ 	.word	index@(_Z34matrixVectorMultiplyCoalescedInt64PKxS0_Pxi)
        /*005c*/ 	.word	0x00000000


	//----- nvinfo : EIATTR_MIN_STACK_SIZE
	.align		4
.L_15:
        /*0060*/ 	.byte	0x04, 0x12
        /*0062*/ 	.short	(.L_17 - .L_16)
	.align		4
.L_16:
        /*0064*/ 	.word	index@(_Z30matrixVectorMultiplyNaiveInt64PKxS0_Pxi)
        /*0068*/ 	.word	0x00000000
.L_17:


//--------------------- .nv.compat                --------------------------
	.section	.nv.compat,"",@"SHT_CUDA_COMPAT_INFO"
	.align	4
        /*0000*/ 	.byte	0x02, 0x09, 0x00, 0x00, 0x02, 0x02, 0x01, 0x00, 0x02, 0x05, 0x05, 0x00, 0x03, 0x07, 0x01, 0x01
        /*0010*/ 	.byte	0x02, 0x03, 0x00, 0x00, 0x02, 0x06, 0x01, 0x00, 0x04, 0x0b, 0x08, 0x00, 0x09, 0x00, 0x00, 0x00
        /*0020*/ 	.byte	0x00, 0x00, 0x00, 0x00


//--------------------- .nv.info._Z44matrixVectorMultiplyCoalescedPrefetchedInt64PKxS0_Pxi --------------------------
	.section	.nv.info._Z44matrixVectorMultiplyCoalescedPrefetchedInt64PKxS0_Pxi,"",@"SHT_CUDA_INFO"
	.sectionflags	@""
	.align	4


	//----- nvinfo : EIATTR_CUDA_API_VERSION
	.align		4
        /*0000*/ 	.byte	0x04, 0x37
        /*0002*/ 	.short	(.L_19 - .L_18)
.L_18:
        /*0004*/ 	.word	0x00000082


	//----- nvinfo : EIATTR_KPARAM_INFO
	.align		4
.L_19:
        /*0008*/ 	.byte	0x04, 0x17
        /*000a*/ 	.short	(.L_21 - .L_20)
.L_20:
        /*000c*/ 	.word	0x00000000
        /*0010*/ 	.short	0x0003
        /*0012*/ 	.short	0x0018
        /*0014*/ 	.byte	0x00, 0xf0, 0x11, 0x00


	//----- nvinfo : EIATTR_KPARAM_INFO
	.align		4
.L_21:
        /*0018*/ 	.byte	0x04, 0x17
        /*001a*/ 	.short	(.L_23 - .L_22)
.L_22:
        /*001c*/ 	.word	0x00000000
        /*0020*/ 	.short	0x0002
        /*0022*/ 	.short	0x0010
        /*0024*/ 	.byte	0x00, 0xf5, 0x21, 0x00


	//----- nvinfo : EIATTR_KPARAM_INFO
	.align		4
.L_23:
        /*0028*/ 	.byte	0x04, 0x17
        /*002a*/ 	.short	(.L_25 - .L_24)
.L_24:
        /*002c*/ 	.word	0x00000000
        /*0030*/ 	.short	0x0001
        /*0032*/ 	.short	0x0008
        /*0034*/ 	.byte	0x00, 0xf5, 0x21, 0x00


	//----- nvinfo : EIATTR_KPARAM_INFO
	.align		4
.L_25:
        /*0038*/ 	.byte	0x04, 0x17
        /*003a*/ 	.short	(.L_27 - .L_26)
.L_26:
        /*003c*/ 	.word	0x00000000
        /*0040*/ 	.short	0x0000
        /*0042*/ 	.short	0x0000
        /*0044*/ 	.byte	0x00, 0xf5, 0x21, 0x00


	//----- nvinfo : EIATTR_SPARSE_MMA_MASK
	.align		4
.L_27:
        /*0048*/ 	.byte	0x03, 0x50
        /*004a*/ 	.short	0x0000


	//----- nvinfo : EIATTR_MAXREG_COUNT
	.align		4
        /*004c*/ 	.byte	0x03, 0x1b
        /*004e*/ 	.short	0x00ff


	//----- nvinfo : EIATTR_NUM_BARRIERS
	.align		4
        /*0050*/ 	.byte	0x02, 0x4c
        /*0052*/ 	.byte	0x01
	.zero		1


	//----- nvinfo : EIATTR_MERCURY_ISA_VERSION
	.align		4
        /*0054*/ 	.byte	0x03, 0x5f
        /*0056*/ 	.short	0x0101


	//----- nvinfo : EIATTR_VRC_CTA_INIT_COUNT
	.align		4
        /*0058*/ 	.byte	0x02, 0x4a
	.zero		1
	.zero		1


	//----- nvinfo : EIATTR_EXIT_INSTR_OFFSETS
	.align		4
        /*005c*/ 	.byte	0x04, 0x1c
        /*005e*/ 	.short	(.L_29 - .L_28)


	//   ....[0]....
.L_28:
        /*0060*/ 	.word	0x00001780


	//   ....[1]....
        /*0064*/ 	.word	0x000017c0


	//----- nvinfo : EIATTR_CBANK_PARAM_SIZE
	.align		4
.L_29:
        /*0068*/ 	.byte	0x03, 0x19
        /*006a*/ 	.short	0x001c


	//----- nvinfo : EIATTR_PARAM_CBANK
	.align		4
        /*006c*/ 	.byte	0x04, 0x0a
        /*006e*/ 	.short	(.L_31 - .L_30)
	.align		4
.L_30:
        /*0070*/ 	.word	index@(.nv.constant0._Z44matrixVectorMultiplyCoalescedPrefetchedInt64PKxS0_Pxi)
        /*0074*/ 	.short	0x0380
        /*0076*/ 	.short	0x001c


	//----- nvinfo : EIATTR_SW_WAR
	.align		4
.L_31:
        /*0078*/ 	.byte	0x04, 0x36
        /*007a*/ 	.short	(.L_33 - .L_32)
.L_32:
        /*007c*/ 	.word	0x00000008
.L_33:


//--------------------- .nv.info._Z34matrixVectorMultiplyCoalescedInt64PKxS0_Pxi --------------------------
	.section	.nv.info._Z34matrixVectorMultiplyCoalescedInt64PKxS0_Pxi,"",@"SHT_CUDA_INFO"
	.sectionflags	@""
	.align	4


	//----- nvinfo : EIATTR_CUDA_API_VERSION
	.align		4
        /*0000*/ 	.byte	0x04, 0x37
        /*0002*/ 	.short	(.L_35 - .L_34)
.L_34:
        /*0004*/ 	.word	0x00000082


	//----- nvinfo : EIATTR_KPARAM_INFO
	.align		4
.L_35:
        /*0008*/ 	.byte	0x04, 0x17
        /*000a*/ 	.short	(.L_37 - .L_36)
.L_36:
        /*000c*/ 	.word	0x00000000
        /*0010*/ 	.short	0x0003
        /*0012*/ 	.short	0x0018
        /*0014*/ 	.byte	0x00, 0xf0, 0x11, 0x00


	//----- nvinfo : EIATTR_KPARAM_INFO
	.align		4
.L_37:
        /*0018*/ 	.byte	0x04, 0x17
        /*001a*/ 	.short	(.L_39 - .L_38)
.L_38:
        /*001c*/ 	.word	0x00000000
        /*0020*/ 	.short	0x0002
        /*0022*/ 	.short	0x0010
        /*0024*/ 	.byte	0x00, 0xf5, 0x21, 0x00


	//----- nvinfo : EIATTR_KPARAM_INFO
	.align		4
.L_39:
        /*0028*/ 	.byte	0x04, 0x17
        /*002a*/ 	.short	(.L_41 - .L_40)
.L_40:
        /*002c*/ 	.word	0x00000000
        /*0030*/ 	.short	0x0001
        /*0032*/ 	.short	0x0008
        /*0034*/ 	.byte	0x00, 0xf5, 0x21, 0x00


	//----- nvinfo : EIATTR_KPARAM_INFO
	.align		4
.L_41:
        /*0038*/ 	.byte	0x04, 0x17
        /*003a*/ 	.short	(.L_43 - .L_42)
.L_42:
        /*003c*/ 	.word	0x00000000
        /*0040*/ 	.short	0x0000
        /*0042*/ 	.short	0x0000
        /*0044*/ 	.byte	0x00, 0xf5, 0x21, 0x00


	//----- nvinfo : EIATTR_SPARSE_MMA_MASK
	.align		4
.L_43:
        /*0048*/ 	.byte	0x03, 0x50
        /*004a*/ 	.short	0x0000


	//----- nvinfo : EIATTR_MAXREG_COUNT
	.align		4
        /*004c*/ 	.byte	0x03, 0x1b
        /*004e*/ 	.short	0x00ff


	//----- nvinfo : EIATTR_NUM_BARRIERS
	.align		4
        /*0050*/ 	.byte	0x02, 0x4c
        /*0052*/ 	.byte	0x01
	.zero		1


	//----- nvinfo : EIATTR_MERCURY_ISA_VERSION
	.align		4
        /*0054*/ 	.byte	0x03, 0x5f
        /*0056*/ 	.short	0x0101


	//----- nvinfo : EIATTR_VRC_CTA_INIT_COUNT
	.align		4
        /*0058*/ 	.byte	0x02, 0x4a
	.zero		1
	.zero		1


	//----- nvinfo : EIATTR_EXIT_INSTR_OFFSETS
	.align		4
        /*005c*/ 	.byte	0x04, 0x1c
        /*005e*/ 	.short	(.L_45 - .L_44)


	//   ....[0]....
.L_44:
        /*0060*/ 	.word	0x00001a90


	//   ....[1]....
        /*0064*/ 	.word	0x00001ae0


	//----- nvinfo : EIATTR_CBANK_PARAM_SIZE
	.align		4
.L_45:
        /*0068*/ 	.byte	0x03, 0x19
        /*006a*/ 	.short	0x001c


	//----- nvinfo : EIATTR_PARAM_CBANK
	.align		4
        /*006c*/ 	.byte	0x04, 0x0a
        /*006e*/ 	.short	(.L_47 - .L_46)
	.align		4
.L_46:
        /*0070*/ 	.word	index@(.nv.constant0._Z34matrixVectorMultiplyCoalescedInt64PKxS0_Pxi)
        /*0074*/ 	.short	0x0380
        /*0076*/ 	.short	0x001c


	//----- nvinfo : EIATTR_SW_WAR
	.align		4
.L_47:
        /*0078*/ 	.byte	0x04, 0x36
        /*007a*/ 	.short	(.L_49 - .L_48)
.L_48:
        /*007c*/ 	.word	0x00000008
.L_49:


//--------------------- .nv.info._Z30matrixVectorMultiplyNaiveInt64PKxS0_Pxi --------------------------
	.section	.nv.info._Z30matrixVectorMultiplyNaiveInt64PKxS0_Pxi,"",@"SHT_CUDA_INFO"
	.sectionflags	@""
	.align	4


	//----- nvinfo : EIATTR_CUDA_API_VERSION
	.align		4
        /*0000*/ 	.byte	0x04, 0x37
        /*0002*/ 	.short	(.L_51 - .L_50)
.L_50:
        /*0004*/ 	.word	0x00000082


	//----- nvinfo : EIATTR_KPARAM_INFO
	.align		4
.L_51:
        /*0008*/ 	.byte	0x04, 0x17
        /*000a*/ 	.short	(.L_53 - .L_52)
.L_52:
        /*000c*/ 	.word	0x00000000
        /*0010*/ 	.short	0x0003
        /*0012*/ 	.short	0x0018
        /*0014*/ 	.byte	0x00, 0xf0, 0x11, 0x00


	//----- nvinfo : EIATTR_KPARAM_INFO
	.align		4
.L_53:
        /*0018*/ 	.byte	0x04, 0x17
        /*001a*/ 	.short	(.L_55 - .L_54)
.L_54:
        /*001c*/ 	.word	0x00000000
        /*0020*/ 	.short	0x0002
        /*0022*/ 	.short	0x0010
        /*0024*/ 	.byte	0x00, 0xf5, 0x21, 0x00


	//----- nvinfo : EIATTR_KPARAM_INFO
	.align		4
.L_55:
        /*0028*/ 	.byte	0x04, 0x17
        /*002a*/ 	.short	(.L_57 - .L_56)
.L_56:
        /*002c*/ 	.word	0x00000000
        /*0030*/ 	.short	0x0001
        /*0032*/ 	.short	0x0008
        /*0034*/ 	.byte	0x00, 0xf5, 0x21, 0x00


	//----- nvinfo : EIATTR_KPARAM_INFO
	.align		4
.L_57:
        /*0038*/ 	.byte	0x04, 0x17
        /*003a*/ 	.short	(.L_59 - .L_58)
.L_58:
        /*003c*/ 	.word	0x00000000
        /*0040*/ 	.short	0x0000
        /*0042*/ 	.short	0x0000
        /*0044*/ 	.byte	0x00, 0xf5, 0x21, 0x00


	//----- nvinfo : EIATTR_SPARSE_MMA_MASK
	.align		4
.L_59:
        /*0048*/ 	.byte	0x03, 0x50
        /*004a*/ 	.short	0x0000


	//----- nvinfo : EIATTR_MAXREG_COUNT
	.align		4
        /*004c*/ 	.byte	0x03, 0x1b
        /*004e*/ 	.short	0x00ff


	//----- nvinfo : EIATTR_MERCURY_ISA_VERSION
	.align		4
        /*0050*/ 	.byte	0x03, 0x5f
        /*0052*/ 	.short	0x0101


	//----- nvinfo : EIATTR_VRC_CTA_INIT_COUNT
	.align		4
        /*0054*/ 	.byte	0x02, 0x4a
	.zero		1
	.zero		1


	//----- nvinfo : EIATTR_EXIT_INSTR_OFFSETS
	.align		4
        /*0058*/ 	.byte	0x04, 0x1c
        /*005a*/ 	.short	(.L_61 - .L_60)


	//   ....[0]....
.L_60:
        /*005c*/ 	.word	0x00000070


	//   ....[1]....
        /*0060*/ 	.word	0x00000a00


	//----- nvinfo : EIATTR_CBANK_PARAM_SIZE
	.align		4
.L_61:
        /*0064*/ 	.byte	0x03, 0x19
        /*0066*/ 	.short	0x001c


	//----- nvinfo : EIATTR_PARAM_CBANK
	.align		4
        /*0068*/ 	.byte	0x04, 0x0a
        /*006a*/ 	.short	(.L_63 - .L_62)
	.align		4
.L_62:
        /*006c*/ 	.word	index@(.nv.constant0._Z30matrixVectorMultiplyNaiveInt64PKxS0_Pxi)
        /*0070*/ 	.short	0x0380
        /*0072*/ 	.short	0x001c


	//----- nvinfo : EIATTR_SW_WAR
	.align		4
.L_63:
        /*0074*/ 	.byte	0x04, 0x36
        /*0076*/ 	.short	(.L_65 - .L_64)
.L_64:
        /*0078*/ 	.word	0x00000008
.L_65:


//--------------------- .nv.callgraph             --------------------------
	.section	.nv.callgraph,"",@"SHT_CUDA_CALLGRAPH"
	.align	4
	.sectionentsize	8
	.align		4
        /*0000*/ 	.word	0x00000000
	.align		4
        /*0004*/ 	.word	0xffffffff
	.align		4
        /*0008*/ 	.word	0x00000000
	.align		4
        /*000c*/ 	.word	0xfffffffe
	.align		4
        /*0010*/ 	.word	0x00000000
	.align		4
        /*0014*/ 	.word	0xfffffffd
	.align		4
        /*0018*/ 	.word	0x00000000
	.align		4
        /*001c*/ 	.word	0xfffffffc


//--------------------- .text._Z44matrixVectorMultiplyCoalescedPrefetchedInt64PKxS0_Pxi --------------------------
	.section	.text._Z44matrixVectorMultiplyCoalescedPrefetchedInt64PKxS0_Pxi,"ax",@progbits
	.align	128
        .global         _Z44matrixVectorMultiplyCoalescedPrefetchedInt64PKxS0_Pxi
        .type           _Z44matrixVectorMultiplyCoalescedPrefetchedInt64PKxS0_Pxi,@function
        .size           _Z44matrixVectorMultiplyCoalescedPrefetchedInt64PKxS0_Pxi,(.L_x_43 - _Z44matrixVectorMultiplyCoalescedPrefetchedInt64PKxS0_Pxi)
        .other          _Z44matrixVectorMultiplyCoalescedPrefetchedInt64PKxS0_Pxi,@"STO_CUDA_ENTRY STV_DEFAULT"
_Z44matrixVectorMultiplyCoalescedPrefetchedInt64PKxS0_Pxi:
.text._Z44matrixVectorMultiplyCoalescedPrefetchedInt64PKxS0_Pxi:
[----:B------:R-:W-:Y:S01]  /*0000*/  LDC R1, c[0x0][0x37c] ;  /* 0x0000df00ff017b82 */ /* 0x000fe20000000800 */
[----:B------:R-:W0:Y:S01]  /*0010*/  S2R R0, SR_TID.X ;  /* 0x0000000000007919 */ /* 0x000e220000002100 */
[----:B------:R-:W0:Y:S01]  /*0020*/  LDCU UR5, c[0x0][0x398] ;  /* 0x00007300ff0577ac */ /* 0x000e220008000800 */
[----:B------:R-:W-:Y:S01]  /*0030*/  CS2R R8, SRZ ;  /* 0x0000000000087805 */ /* 0x000fe2000001ff00 */
[----:B------:R-:W1:Y:S01]  /*0040*/  LDCU.64 UR10, c[0x0][0x358] ;  /* 0x00006b00ff0a77ac */ /* 0x000e620008000a00 */
[----:B0-----:R-:W-:-:S13]  /*0050*/  ISETP.GE.AND P0, PT, R0, UR5, PT ;  /* 0x0000000500007c0c */ /* 0x001fda000bf06270 */
[----:B------:R-:W0:Y:S02]  /*0060*/  @!P0 LDC.64 R6, c[0x0][0x388] ;  /* 0x0000e200ff068b82 */ /* 0x000e240000000a00 */
[----:B0-----:R-:W-:-:S05]  /*0070*/  @!P0 IMAD.WIDE.U32 R6, R0, 0x8, R6 ;  /* 0x0000000800068825 */ /* 0x001fca00078e0006 */
[----:B-1----:R0:W5:Y:S01]  /*0080*/  @!P0 LDG.E.64 R8, desc[UR10][R6.64] ;  /* 0x0000000a06088981 */ /* 0x002162000c1e1b00 */
[----:B------:R-:W1:Y:S01]  /*0090*/  S2UR UR7, SR_CTAID.X ;  /* 0x00000000000779c3 */ /* 0x000e620000002500 */
[----:B------:R-:W1:Y:S01]  /*00a0*/  LDCU UR4, c[0x0][0x360] ;  /* 0x00006c00ff0477ac */ /* 0x000e620008000800 */
[----:B------:R-:W-:Y:S01]  /*00b0*/  CS2R R2, SRZ ;  /* 0x0000000000027805 */ /* 0x000fe2000001ff00 */
[----:B------:R-:W-:Y:S02]  /*00c0*/  UISETP.GE.AND UP0, UPT, UR5, 0x1, UPT ;  /* 0x000000010500788c */ /* 0x000fe4000bf06270 */
[----:B-1----:R-:W-:-:S06]  /*00d0*/  UIMAD UR7, UR7, UR4, URZ ;  /* 0x00000004070772a4 */ /* 0x002fcc000f8e02ff */
[----:B------:R-:W-:Y:S01]  /*00e0*/  IADD3 R4, PT, PT, R0, UR7, RZ ;  /* 0x0000000700047c10 */ /* 0x000fe2000fffe0ff */
[----:B0-----:R-:W-:Y:S06]  /*00f0*/  BRA.U !UP0, `(.L_x_0) ;  /* 0x00000015089c7547 */ /* 0x001fec000b800000 */
[----:B------:R-:W-:Y:S01]  /*0100*/  UIMAD UR31, UR7, UR5, UR5 ;  /* 0x00000005071f72a4 */ /* 0x000fe2000f8e0205 */
[----:B------:R-:W0:Y:S01]  /*0110*/  S2UR UR9, SR_CgaCtaId ;  /* 0x00000000000979c3 */ /* 0x000e220000008800 */
[----:B------:R-:W-:Y:S01]  /*0120*/  UMOV UR4, 0x400 ;  /* 0x0000040000047882 */ /* 0x000fe20000000000 */
[----:B------:R-:W-:Y:S01]  /*0130*/  CS2R R2, SRZ ;  /* 0x0000000000027805 */ /* 0x000fe2000001ff00 */
[----:B------:R-:W-:Y:S02]  /*0140*/  UIADD3 UR30, UPT, UPT, UR31, UR5, URZ ;  /* 0x000000051f1e7290 */ /* 0x000fe4000fffe0ff */
[----:B------:R-:W-:Y:S02]  /*0150*/  UIADD3 UR8, UPT, UPT, UR4, 0x80, URZ ;  /* 0x0000008004087890 */ /* 0x000fe4000fffe0ff */
[----:B------:R-:W-:Y:S02]  /*0160*/  UIADD3 UR29, UPT, UPT, UR30, UR5, URZ ;  /* 0x000000051e1d7290 */ /* 0x000fe4000fffe0ff */
[----:B------:R-:W-:-:S02]  /*0170*/  UIADD3 UR22, UPT, UPT, UR7, 0x5, URZ ;  /* 0x0000000507167890 */ /* 0x000fc4000fffe0ff */
[----:B------:R-:W-:Y:S02]  /*0180*/  UIADD3 UR28, UPT, UPT, UR29, UR5, URZ ;  /* 0x000000051d1c7290 */ /* 0x000fe4000fffe0ff */
[----:B------:R-:W-:Y:S02]  /*0190*/  UIADD3 UR21, UPT, UPT, UR7, 0x6, URZ ;  /* 0x0000000607157890 */ /* 0x000fe4000fffe0ff */
[----:B------:R-:W-:Y:S02]  /*01a0*/  UIADD3 UR27, UPT, UPT, UR28, UR5, URZ ;  /* 0x000000051c1b7290 */ /* 0x000fe4000fffe0ff */
[----:B------:R-:W-:Y:S02]  /*01b0*/  UIADD3 UR19, UPT, UPT, UR7, 0x7, URZ ;  /* 0x0000000707137890 */ /* 0x000fe4000fffe0ff */
[----:B------:R-:W-:Y:S02]  /*01c0*/  UIADD3 UR26, UPT, UPT, UR27, UR5, URZ ;  /* 0x000000051b1a7290 */ /* 0x000fe4000fffe0ff */
[----:B------:R-:W-:-:S02]  /*01d0*/  UIADD3 UR18, UPT, UPT, UR7, 0xc, URZ ;  /* 0x0000000c07127890 */ /* 0x000fc4000fffe0ff */
[----:B------:R-:W-:Y:S02]  /*01e0*/  UIADD3 UR25, UPT, UPT, UR26, UR5, URZ ;  /* 0x000000051a197290 */ /* 0x000fe4000fffe0ff */
[----:B0-----:R-:W-:Y:S02]  /*01f0*/  ULEA UR8, UR9, UR8, 0x18 ;  /* 0x0000000809087291 */ /* 0x001fe4000f8ec0ff */
[----:B------:R-:W-:Y:S02]  /*0200*/  UIADD3 UR24, UPT, UPT, UR25, UR5, URZ ;  /* 0x0000000519187290 */ /* 0x000fe4000fffe0ff */
[----:B------:R-:W-:Y:S02]  /*0210*/  ULEA UR4, UR9, UR4, 0x18 ;  /* 0x0000000409047291 */ /* 0x000fe4000f8ec0ff */
[----:B------:R-:W-:Y:S01]  /*0220*/  UIADD3 UR23, UPT, UPT, UR24, UR5, URZ ;  /* 0x0000000518177290 */ /* 0x000fe2000fffe0ff */
[----:B------:R-:W-:Y:S01]  /*0230*/  LEA R5, R0, UR8, 0x3 ;  /* 0x0000000800057c11 */ /* 0x000fe2000f8e18ff */
[----:B------:R-:W-:-:S02]  /*0240*/  UIADD3 UR16, UPT, UPT, UR7, 0xd, URZ ;  /* 0x0000000d07107890 */ /* 0x000fc4000fffe0ff */
[----:B------:R-:W-:Y:S01]  /*0250*/  UIADD3 UR20, UPT, UPT, UR23, UR5, URZ ;  /* 0x0000000517147290 */ /* 0x000fe2000fffe0ff */
[C---:B------:R-:W-:Y:S01]  /*0260*/  LEA R7, R0.reuse, R5, 0x7 ;  /* 0x0000000500077211 */ /* 0x040fe200078e38ff */
[----:B------:R-:W-:Y:S01]  /*0270*/  UIADD3 UR15, UPT, UPT, UR7, 0xe, URZ ;  /* 0x0000000e070f7890 */ /* 0x000fe2000fffe0ff */
[----:B------:R-:W-:Y:S01]  /*0280*/  LEA R6, R0, UR4, 0x3 ;  /* 0x0000000400067c11 */ /* 0x000fe2000f8e18ff */
[----:B------:R-:W-:Y:S02]  /*0290*/  UIADD3 UR17, UPT, UPT, UR20, UR5, URZ ;  /* 0x0000000514117290 */ /* 0x000fe4000fffe0ff */
[----:B------:R-:W-:Y:S02]  /*02a0*/  UIADD3 UR13, UPT, UPT, UR7, 0xf, URZ ;  /* 0x0000000f070d7890 */ /* 0x000fe4000fffe0ff */
[----:B------:R-:W-:Y:S01]  /*02b0*/  UIADD3 UR14, UPT, UPT, UR17, UR5, URZ ;  /* 0x00000005110e7290 */ /* 0x000fe2000fffe0ff */
[----:B------:R-:W0:Y:S03]  /*02c0*/  LDCU UR6, c[0x0][0x398] ;  /* 0x00007300ff0677ac */ /* 0x000e260008000800 */
[----:B------:R-:W-:Y:S01]  /*02d0*/  UIADD3 UR12, UPT, UPT, UR14, UR5, URZ ;  /* 0x000000050e0c7290 */ /* 0x000fe2000fffe0ff */
[----:B------:R-:W-:-:S03]  /*02e0*/  UMOV UR4, URZ ;  /* 0x000000ff00047c82 */ /* 0x000fc60008000000 */
[----:B------:R-:W-:-:S04]  /*02f0*/  UIADD3 UR32, UPT, UPT, UR12, UR5, URZ ;  /* 0x000000050c207290 */ /* 0x000fc8000fffe0ff */
[----:B------:R-:W-:-:S12]  /*0300*/  UIADD3 UR33, UPT, UPT, UR32, UR5, URZ ;  /* 0x0000000520217290 */ /* 0x000fd8000fffe0ff */
.L_x_17:
[----:B------:R-:W-:Y:S01]  /*0310*/  IADD3 R24, PT, PT, R0, UR4, RZ ;  /* 0x0000000400187c10 */ /* 0x000fe2000fffe0ff */
[----:B0-----:R-:W-:Y:S01]  /*0320*/  UMOV UR5, UR6 ;  /* 0x0000000600057c82 */ /* 0x001fe20008000000 */
[----:B------:R-:W-:Y:S02]  /*0330*/  MOV R11, UR7 ;  /* 0x00000007000b7c02 */ /* 0x000fe40008000f00 */
[----:B------:R-:W-:Y:S02]  /*0340*/  VIMNMX R10, PT, PT, R24, UR7, !PT ;  /* 0x00000007180a7c48 */ /* 0x000fe4000ffe0100 */
[----:B------:R-:W-:Y:S02]  /*0350*/  MOV R15, UR7 ;  /* 0x00000007000f7c02 */ /* 0x000fe40008000f00 */
[----:B------:R-:W-:Y:S02]  /*0360*/  ISETP.GE.AND P2, PT, R10, UR5, PT ;  /* 0x000000050a007c0c */ /* 0x000fe4000bf46270 */
[----:B------:R-:W-:-:S04]  /*0370*/  VIADDMNMX R10, R11, 0x1, R24, !PT ;  /* 0x000000010b0a7846 */ /* 0x000fc80007800118 */
[----:B------:R-:W-:-:S07]  /*0380*/  ISETP.GE.AND P1, PT, R10, UR5, PT ;  /* 0x000000050a007c0c */ /* 0x000fce000bf26270 */
[----:B------:R-:W0:Y:S01]  /*0390*/  @!P2 LDC.64 R10, c[0x0][0x380] ;  /* 0x0000e000ff0aab82 */ /* 0x000e220000000a00 */
[----:B------:R-:W-:-:S07]  /*03a0*/  @!P2 IMAD R15, R15, UR5, R24 ;  /* 0x000000050f0fac24 */ /* 0x000fce000f8e0218 */
[----:B------:R-:W1:Y:S01]  /*03b0*/  @!P1 LDC.64 R12, c[0x0][0x380] ;  /* 0x0000e000ff0c9b82 */ /* 0x000e620000000a00 */
[----:B0-----:R-:W-:-:S04]  /*03c0*/  @!P2 IMAD.WIDE R10, R15, 0x8, R10 ;  /* 0x000000080f0aa825 */ /* 0x001fc800078e020a */
[----:B------:R-:W-:Y:S02]  /*03d0*/  @!P1 VIADD R15, R24, UR31 ;  /* 0x0000001f180f9c36 */ /* 0x000fe40008000000 */
[----:B------:R-:W2:Y:S02]  /*03e0*/  @!P2 LDG.E.64 R10, desc[UR10][R10.64] ;  /* 0x0000000a0a0aa981 */ /* 0x000ea4000c1e1b00 */
[----:B-1----:R-:W-:-:S05]  /*03f0*/  @!P1 IMAD.WIDE R12, R15, 0x8, R12 ;  /* 0x000000080f0c9825 */ /* 0x002fca00078e020c */
[----:B------:R0:W3:Y:S01]  /*0400*/  @!P1 LDG.E.64 R26, desc[UR10][R12.64] ;  /* 0x0000000a0c1a9981 */ /* 0x0000e2000c1e1b00 */
[----:B------:R-:W-:-:S04]  /*0410*/  MOV R15, UR7 ;  /* 0x00000007000f7c02 */ /* 0x000fc80008000f00 */
[----:B------:R-:W-:-:S04]  /*0420*/  VIADDMNMX R14, R15, 0x2, R24, !PT ;  /* 0x000000020f0e7846 */ /* 0x000fc80007800118 */
[----:B------:R-:W-:-:S13]  /*0430*/  ISETP.GE.AND P0, PT, R14, UR5, PT ;  /* 0x000000050e007c0c */ /* 0x000fda000bf06270 */
[----:B------:R-:W1:Y:S01]  /*0440*/  @!P0 LDC.64 R20, c[0x0][0x380] ;  /* 0x0000e000ff148b82 */ /* 0x000e620000000a00 */
[----:B------:R-:W-:Y:S01]  /*0450*/  @!P0 IADD3 R15, PT, PT, R24, UR30, RZ ;  /* 0x0000001e180f8c10 */ /* 0x000fe2000fffe0ff */
[----:B-----5:R-:W-:Y:S04]  /*0460*/  STS.64 [R6], R8 ;  /* 0x0000000806007388 */ /* 0x020fe80000000a00 */
[----:B-1----:R-:W-:Y:S01]  /*0470*/  @!P0 IMAD.WIDE R20, R15, 0x8, R20 ;  /* 0x000000080f148825 */ /* 0x002fe200078e0214 */
[----:B------:R-:W-:-:S04]  /*0480*/  MOV R15, UR7 ;  /* 0x00000007000f7c02 */ /* 0x000fc80008000f00 */
[C-C-:B------:R-:W-:Y:S01]  /*0490*/  VIADDMNMX R14, R15.reuse, 0x3, R24.reuse, !PT ;  /* 0x000000030f0e7846 */ /* 0x140fe20007800118 */
[----:B------:R-:W4:Y:S01]  /*04a0*/  @!P0 LDG.E.64 R20, desc[UR10][R20.64] ;  /* 0x0000000a14148981 */ /* 0x000f22000c1e1b00 */
[----:B0-----:R-:W-:Y:S02]  /*04b0*/  VIADDMNMX R12, R15, 0x4, R24, !PT ;  /* 0x000000040f0c7846 */ /* 0x001fe40007800118 */
[----:B------:R-:W-:Y:S02]  /*04c0*/  ISETP.GE.AND P4, PT, R14, UR5, PT ;  /* 0x000000050e007c0c */ /* 0x000fe4000bf86270 */
[----:B------:R-:W-:Y:S02]  /*04d0*/  VIMNMX R14, PT, PT, R24, UR21, !PT ;  /* 0x00000015180e7c48 */ /* 0x000fe4000ffe0100 */
[----:B------:R-:W-:Y:S02]  /*04e0*/  ISETP.GE.AND P3, PT, R12, UR5, PT ;  /* 0x000000050c007c0c */ /* 0x000fe4000bf66270 */
[----:B------:R-:W-:-:S02]  /*04f0*/  VIMNMX R12, PT, PT, R24, UR22, !PT ;  /* 0x00000016180c7c48 */ /* 0x000fc4000ffe0100 */
[----:B------:R-:W-:Y:S02]  /*0500*/  ISETP.GE.AND P5, PT, R14, UR5, PT ;  /* 0x000000050e007c0c */ /* 0x000fe4000bfa6270 */
[----:B------:R-:W-:Y:S02]  /*0510*/  VIMNMX R14, PT, PT, R24, UR19, !PT ;  /* 0x00000013180e7c48 */ /* 0x000fe4000ffe0100 */
[----:B------:R-:W-:Y:S02]  /*0520*/  ISETP.GE.AND P6, PT, R12, UR5, PT ;  /* 0x000000050c007c0c */ /* 0x000fe4000bfc6270 */
[----:B------:R-:W0:Y:S01]  /*0530*/  @!P4 LDC.64 R12, c[0x0][0x380] ;  /* 0x0000e000ff0ccb82 */ /* 0x000e220000000a00 */
[----:B------:R-:W-:-:S07]  /*0540*/  @!P4 IADD3 R25, PT, PT, R24, UR29, RZ ;  /* 0x0000001d1819cc10 */ /* 0x000fce000fffe0ff */
[----:B------:R-:W1:Y:S08]  /*0550*/  @!P3 LDC.64 R16, c[0x0][0x380] ;  /* 0x0000e000ff10bb82 */ /* 0x000e700000000a00 */
[----:B------:R-:W3:Y:S01]  /*0560*/  @!P5 LDC.64 R18, c[0x0][0x380] ;  /* 0x0000e000ff12db82 */ /* 0x000ee20000000a00 */
[----:B0-----:R-:W-:-:S04]  /*0570*/  @!P4 IMAD.WIDE R12, R25, 0x8, R12 ;  /* 0x00000008190cc825 */ /* 0x001fc800078e020c */
[C---:B------:R-:W-:Y:S02]  /*0580*/  @!P3 VIADD R25, R24.reuse, UR28 ;  /* 0x0000001c1819bc36 */ /* 0x040fe40008000000 */
[----:B------:R-:W4:Y:S02]  /*0590*/  @!P4 LDG.E.64 R12, desc[UR10][R12.64] ;  /* 0x0000000a0c0cc981 */ /* 0x000f24000c1e1b00 */
[----:B-1----:R-:W-:Y:S01]  /*05a0*/  @!P3 IMAD.WIDE R16, R25, 0x8, R16 ;  /* 0x000000081910b825 */ /* 0x002fe200078e0210 */
[----:B------:R-:W-:-:S05]  /*05b0*/  @!P6 IADD3 R25, PT, PT, R24, UR27, RZ ;  /* 0x0000001b1819ec10 */ /* 0x000fca000fffe0ff */
[----:B------:R-:W4:Y:S04]  /*05c0*/  @!P3 LDG.E.64 R16, desc[UR10][R16.64] ;  /* 0x0000000a1010b981 */ /* 0x000f28000c1e1b00 */
[----:B--2---:R0:W-:Y:S01]  /*05d0*/  @!P2 STS.64 [R5], R10 ;  /* 0x0000000a0500a388 */ /* 0x0041e20000000a00 */
[----:B------:R-:W-:Y:S02]  /*05e0*/  ISETP.GE.AND P2, PT, R14, UR5, PT ;  /* 0x000000050e007c0c */ /* 0x000fe4000bf46270 */
[----:B------:R-:W-:Y:S01]  /*05f0*/  VIADDMNMX R14, R15, 0x8, R24, !PT ;  /* 0x000000080f0e7846 */ /* 0x000fe20007800118 */
[----:B---3--:R1:W-:Y:S03]  /*0600*/  @!P1 STS.64 [R5+0x88], R26 ;  /* 0x0000881a05009388 */ /* 0x0083e60000000a00 */
[----:B------:R-:W-:-:S02]  /*0610*/  ISETP.GE.AND P1, PT, R14, UR5, PT ;  /* 0x000000050e007c0c */ /* 0x000fc4000bf26270 */
[----:B------:R-:W2:Y:S08]  /*0620*/  @!P6 LDC.64 R14, c[0x0][0x380] ;  /* 0x0000e000ff0eeb82 */ /* 0x000eb00000000a00 */
[----:B------:R-:W3:Y:S08]  /*0630*/  @!P2 LDC.64 R22, c[0x0][0x380] ;  /* 0x0000e000ff16ab82 */ /* 0x000ef00000000a00 */
[----:B0-----:R-:W0:Y:S01]  /*0640*/  @!P1 LDC.64 R10, c[0x0][0x380] ;  /* 0x0000e000ff0a9b82 */ /* 0x001e220000000a00 */
[----:B-1----:R-:W-:-:S05]  /*0650*/  @!P5 IADD3 R27, PT, PT, R24, UR26, RZ ;  /* 0x0000001a181bdc10 */ /* 0x002fca000fffe0ff */
[----:B------:R-:W-:Y:S01]  /*0660*/  @!P5 IMAD.WIDE R18, R27, 0x8, R18 ;  /* 0x000000081b12d825 */ /* 0x000fe200078e0212 */
[----:B------:R-:W-:-:S03]  /*0670*/  @!P1 IADD3 R27, PT, PT, R24, UR24, RZ ;  /* 0x00000018181b9c10 */ /* 0x000fc6000fffe0ff */
[----:B--2---:R-:W-:Y:S01]  /*0680*/  @!P6 IMAD.WIDE R14, R25, 0x8, R14 ;  /* 0x00000008190ee825 */ /* 0x004fe200078e020e */
[----:B------:R-:W-:Y:S01]  /*0690*/  @!P2 IADD3 R25, PT, PT, R24, UR25, RZ ;  /* 0x000000191819ac10 */ /* 0x000fe2000fffe0ff */
[----:B------:R-:W2:Y:S04]  /*06a0*/  @!P5 LDG.E.64 R18, desc[UR10][R18.64] ;  /* 0x0000000a1212d981 */ /* 0x000ea8000c1e1b00 */
[----:B---3--:R-:W-:Y:S01]  /*06b0*/  @!P2 IMAD.WIDE R22, R25, 0x8, R22 ;  /* 0x000000081916a825 */ /* 0x008fe200078e0216 */
[----:B------:R-:W3:Y:S05]  /*06c0*/  @!P6 LDG.E.64 R14, desc[UR10][R14.64] ;  /* 0x0000000a0e0ee981 */ /* 0x000eea000c1e1b00 */
[----:B------:R-:W3:Y:S01]  /*06d0*/  @!P2 LDG.E.64 R22, desc[UR10][R22.64] ;  /* 0x0000000a1616a981 */ /* 0x000ee2000c1e1b00 */
[----:B0-----:R-:W-:-:S06]  /*06e0*/  @!P1 IMAD.WIDE R26, R27, 0x8, R10 ;  /* 0x000000081b1a9825 */ /* 0x001fcc00078e020a */
[----:B------:R-:W3:Y:S01]  /*06f0*/  @!P1 LDG.E.64 R26, desc[UR10][R26.64] ;  /* 0x0000000a1a1a9981 */ /* 0x000ee2000c1e1b00 */
[----:B------:R-:W-:-:S05]  /*0700*/  IMAD.U32 R11, RZ, RZ, UR7 ;  /* 0x00000007ff0b7e24 */ /* 0x000fca000f8e00ff */
[----:B------:R-:W-:Y:S01]  /*0710*/  VIADDMNMX R10, R11, 0x9, R24, !PT ;  /* 0x000000090b0a7846 */ /* 0x000fe20007800118 */
[----:B----4-:R0:W-:Y:S03]  /*0720*/  @!P0 STS.64 [R5+0x110], R20 ;  /* 0x0001101405008388 */ /* 0x0101e60000000a00 */
[----:B------:R-:W-:-:S13]  /*0730*/  ISETP.GE.AND P0, PT, R10, UR5, PT ;  /* 0x000000050a007c0c */ /* 0x000fda000bf06270 */
[----:B------:R-:W1:Y:S01]  /*0740*/  @!P0 LDC.64 R10, c[0x0][0x380] ;  /* 0x0000e000ff0a8b82 */ /* 0x000e620000000a00 */
[----:B------:R-:W-:Y:S02]  /*0750*/  @!P0 IADD3 R25, PT, PT, R24, UR23, RZ ;  /* 0x0000001718198c10 */ /* 0x000fe4000fffe0ff */
[----:B------:R-:W-:-:S04]  /*0760*/  MOV R29, UR7 ;  /* 0x00000007001d7c02 */ /* 0x000fc80008000f00 */
[----:B0-----:R-:W-:Y:S01]  /*0770*/  VIADDMNMX R20, R29, 0xb, R24, !PT ;  /* 0x0000000b1d147846 */ /* 0x001fe20007800118 */
[----:B-1----:R-:W-:Y:S01]  /*0780*/  @!P0 IMAD.WIDE R10, R25, 0x8, R10 ;  /* 0x00000008190a8825 */ /* 0x002fe200078e020a */
[----:B------:R-:W-:-:S04]  /*0790*/  MOV R25, UR7 ;  /* 0x0000000700197c02 */ /* 0x000fc80008000f00 */
[----:B------:R-:W-:Y:S01]  /*07a0*/  VIADDMNMX R25, R25, 0xa, R24, !PT ;  /* 0x0000000a19197846 */ /* 0x000fe20007800118 */
[----:B------:R0:W-:Y:S03]  /*07b0*/  @!P4 STS.64 [R5+0x198], R12 ;  /* 0x0001980c0500c388 */ /* 0x0001e60000000a00 */
[----:B------:R-:W-:Y:S01]  /*07c0*/  ISETP.GE.AND P4, PT, R25, UR5, PT ;  /* 0x0000000519007c0c */ /* 0x000fe2000bf86270 */
[----:B------:R-:W4:Y:S04]  /*07d0*/  @!P0 LDG.E.64 R10, desc[UR10][R10.64] ;  /* 0x0000000a0a0a8981 */ /* 0x000f28000c1e1b00 */
[----:B------:R-:W-:Y:S01]  /*07e0*/  @!P3 STS.64 [R5+0x220], R16 ;  /* 0x000220100500b388 */ /* 0x000fe20000000a00 */
[----:B------:R-:W-:-:S02]  /*07f0*/  ISETP.GE.AND P3, PT, R20, UR5, PT ;  /* 0x0000000514007c0c */ /* 0x000fc4000bf66270 */
[C---:B------:R-:W-:Y:S02]  /*0800*/  VIMNMX R20, PT, PT, R24.reuse, UR16, !PT ;  /* 0x0000001018147c48 */ /* 0x040fe4000ffe0100 */
[----:B------:R-:W-:-:S03]  /*0810*/  VIMNMX R21, PT, PT, R24, UR18, !PT ;  /* 0x0000001218157c48 */ /* 0x000fc6000ffe0100 */
[----:B0-----:R-:W0:Y:S01]  /*0820*/  @!P4 LDC.64 R12, c[0x0][0x380] ;  /* 0x0000e000ff0ccb82 */ /* 0x001e220000000a00 */
[----:B------:R-:W-:-:S05]  /*0830*/  @!P4 IADD3 R25, PT, PT, R24, UR20, RZ ;  /* 0x000000141819cc10 */ /* 0x000fca000fffe0ff */
[----:B0-----:R-:W-:-:S04]  /*0840*/  @!P4 IMAD.WIDE R12, R25, 0x8, R12 ;  /* 0x00000008190cc825 */ /* 0x001fc800078e020c */
[----:B------:R-:W-:Y:S02]  /*0850*/  @!P3 VIADD R25, R24, UR17 ;  /* 0x000000111819bc36 */ /* 0x000fe40008000000 */
[----:B------:R-:W4:Y:S04]  /*0860*/  @!P4 LDG.E.64 R12, desc[UR10][R12.64] ;  /* 0x0000000a0c0cc981 */ /* 0x000f28000c1e1b00 */
[----:B--2---:R0:W-:Y:S01]  /*0870*/  @!P5 STS.64 [R5+0x330], R18 ;  /* 0x000330120500d388 */ /* 0x0041e20000000a00 */
[----:B------:R-:W-:Y:S02]  /*0880*/  ISETP.GE.AND P5, PT, R20, UR5, PT ;  /* 0x0000000514007c0c */ /* 0x000fe4000bfa6270 */
[----:B------:R-:W-:Y:S01]  /*0890*/  VIMNMX R20, PT, PT, R24, UR13, !PT ;  /* 0x0000000d18147c48 */ /* 0x000fe2000ffe0100 */
[----:B---3--:R1:W-:Y:S01]  /*08a0*/  @!P6 STS.64 [R5+0x2a8], R14 ;  /* 0x0002a80e0500e388 */ /* 0x0083e20000000a00 */
[----:B------:R-:W-:-:S02]  /*08b0*/  ISETP.GE.AND P6, PT, R21, UR5, PT ;  /* 0x0000000515007c0c */ /* 0x000fc4000bfc6270 */
[----:B------:R-:W-:Y:S01]  /*08c0*/  VIMNMX R21, PT, PT, R24, UR15, !PT ;  /* 0x0000000f18157c48 */ /* 0x000fe2000ffe0100 */
[----:B------:R2:W-:Y:S03]  /*08d0*/  @!P2 STS.64 [R5+0x3b8], R22 ;  /* 0x0003b8160500a388 */ /* 0x0005e60000000a00 */
[----:B------:R-:W-:-:S03]  /*08e0*/  ISETP.GE.AND P2, PT, R21, UR5, PT ;  /* 0x0000000515007c0c */ /* 0x000fc6000bf46270 */
[----:B0-----:R-:W0:Y:S01]  /*08f0*/  @!P5 LDC.64 R18, c[0x0][0x380] ;  /* 0x0000e000ff12db82 */ /* 0x001e220000000a00 */
[----:B------:R3:W-:Y:S01]  /*0900*/  @!P1 STS.64 [R5+0x440], R26 ;  /* 0x0004401a05009388 */ /* 0x0007e20000000a00 */
[----:B------:R-:W-:-:S06]  /*0910*/  ISETP.GE.AND P1, PT, R20, UR5, PT ;  /* 0x0000000514007c0c */ /* 0x000fcc000bf26270 */
[----:B-1----:R-:W1:Y:S08]  /*0920*/  @!P3 LDC.64 R14, c[0x0][0x380] ;  /* 0x0000e000ff0ebb82 */ /* 0x002e700000000a00 */
[----:B------:R-:W0:Y:S08]  /*0930*/  @!P6 LDC.64 R16, c[0x0][0x380] ;  /* 0x0000e000ff10eb82 */ /* 0x000e300000000a00 */
[----:B------:R-:W0:Y:S08]  /*0940*/  @!P2 LDC.64 R20, c[0x0][0x380] ;  /* 0x0000e000ff14ab82 */ /* 0x000e300000000a00 */
[----:B--2---:R-:W2:Y:S01]  /*0950*/  @!P1 LDC.64 R22, c[0x0][0x380] ;  /* 0x0000e000ff169b82 */ /* 0x004ea20000000a00 */
[----:B-1----:R-:W-:Y:S01]  /*0960*/  @!P3 IMAD.WIDE R14, R25, 0x8, R14 ;  /* 0x00000008190eb825 */ /* 0x002fe200078e020e */
[----:B------:R-:W-:-:S02]  /*0970*/  @!P5 IADD3 R25, PT, PT, R24, UR12, RZ ;  /* 0x0000000c1819dc10 */ /* 0x000fc4000fffe0ff */
[C---:B------:R-:W-:Y:S02]  /*0980*/  @!P6 IADD3 R29, PT, PT, R24.reuse, UR14, RZ ;  /* 0x0000000e181dec10 */ /* 0x040fe4000fffe0ff */
[C---:B---3--:R-:W-:Y:S01]  /*0990*/  @!P2 IADD3 R27, PT, PT, R24.reuse, UR32, RZ ;  /* 0x00000020181bac10 */ /* 0x048fe2000fffe0ff */
[----:B0-----:R-:W-:Y:S01]  /*09a0*/  @!P5 IMAD.WIDE R18, R25, 0x8, R18 ;  /* 0x000000081912d825 */ /* 0x001fe200078e0212 */
[----:B------:R-:W-:Y:S01]  /*09b0*/  @!P1 IADD3 R25, PT, PT, R24, UR33, RZ ;  /* 0x0000002118199c10 */ /* 0x000fe2000fffe0ff */
[----:B------:R-:W3:Y:S02]  /*09c0*/  @!P3 LDG.E.64 R14, desc[UR10][R14.64] ;  /* 0x0000000a0e0eb981 */ /* 0x000ee4000c1e1b00 */
[----:B------:R-:W-:Y:S02]  /*09d0*/  @!P6 IMAD.WIDE R16, R29, 0x8, R16 ;  /* 0x000000081d10e825 */ /* 0x000fe400078e0210 */
[----:B------:R-:W3:Y:S02]  /*09e0*/  @!P5 LDG.E.64 R18, desc[UR10][R18.64] ;  /* 0x0000000a1212d981 */ /* 0x000ee4000c1e1b00 */
[----:B------:R-:W-:-:S02]  /*09f0*/  @!P2 IMAD.WIDE R20, R27, 0x8, R20 ;  /* 0x000000081b14a825 */ /* 0x000fc400078e0214 */
[----:B------:R-:W3:Y:S04]  /*0a00*/  @!P6 LDG.E.64 R16, desc[UR10][R16.64] ;  /* 0x0000000a1010e981 */ /* 0x000ee8000c1e1b00 */
[----:B------:R-:W3:Y:S01]  /*0a10*/  @!P2 LDG.E.64 R20, desc[UR10][R20.64] ;  /* 0x0000000a1414a981 */ /* 0x000ee2000c1e1b00 */
[----:B--2---:R-:W-:-:S06]  /*0a20*/  @!P1 IMAD.WIDE R22, R25, 0x8, R22 ;  /* 0x0000000819169825 */ /* 0x004fcc00078e0216 */
[----:B------:R-:W2:Y:S01]  /*0a30*/  @!P1 LDG.E.64 R22, desc[UR10][R22.64] ;  /* 0x0000000a16169981 */ /* 0x000ea2000c1e1b00 */
[----:B------:R-:W-:-:S06]  /*0a40*/  UIADD3 UR8, UPT, UPT, UR4, 0x10, URZ ;  /* 0x0000001004087890 */ /* 0x000fcc000fffe0ff */
[----:B------:R-:W-:Y:S01]  /*0a50*/  VIADD R25, R0, UR8 ;  /* 0x0000000800197c36 */ /* 0x000fe20008000000 */
[----:B----4-:R0:W-:Y:S04]  /*0a60*/  @!P0 STS.64 [R5+0x4c8], R10 ;  /* 0x0004c80a05008388 */ /* 0x0101e80000000a00 */
[----:B------:R-:W-:-:S13]  /*0a70*/  ISETP.GE.AND P0, PT, R25, UR5, PT ;  /* 0x0000000519007c0c */ /* 0x000fda000bf06270 */
[----:B------:R-:W1:Y:S01]  /*0a80*/  @!P0 LDC.64 R26, c[0x0][0x388] ;  /* 0x0000e200ff1a8b82 */ /* 0x000e620000000a00 */
[----:B------:R-:W-:Y:S01]  /*0a90*/  UISETP.GE.AND UP6, UPT, UR4, UR5, UPT ;  /* 0x000000050400728c */ /* 0x000fe2000bfc6270 */
[----:B------:R0:W-:Y:S01]  /*0aa0*/  @!P4 STS.64 [R5+0x550], R12 ;  /* 0x0005500c0500c388 */ /* 0x0001e20000000a00 */
[----:B-1----:R-:W-:-:S05]  /*0ab0*/  @!P0 IMAD.WIDE.U32 R26, R24, 0x8, R26 ;  /* 0x00000008181a8825 */ /* 0x002fca00078e001a */
[----:B------:R0:W5:Y:S01]  /*0ac0*/  @!P0 LDG.E.64 R8, desc[UR10][R26.64+0x80] ;  /* 0x0000800a1a088981 */ /* 0x000162000c1e1b00 */
[----:B------:R-:W-:Y:S02]  /*0ad0*/  UIADD3 UR9, UPT, UPT, UR4, 0x9, URZ ;  /* 0x0000000904097890 */ /* 0x000fe4000fffe0ff */
[----:B------:R-:W-:Y:S02]  /*0ae0*/  UIADD3 UR34, UPT, UPT, UR4, 0xa, URZ ;  /* 0x0000000a04227890 */ /* 0x000fe4000fffe0ff */
[----:B------:R-:W-:Y:S02]  /*0af0*/  UISETP.GE.AND UP1, UPT, UR9, UR5, UPT ;  /* 0x000000050900728c */ /* 0x000fe4000bf26270 */
[----:B------:R-:W-:Y:S02]  /*0b00*/  UIADD3 UR43, UPT, UPT, UR4, 0xb, URZ ;  /* 0x0000000b042b7890 */ /* 0x000fe4000fffe0ff */
[----:B------:R-:W-:Y:S02]  /*0b10*/  UIADD3 UR44, UPT, UPT, UR4, 0xc, URZ ;  /* 0x0000000c042c7890 */ /* 0x000fe4000fffe0ff */
[----:B------:R-:W-:-:S02]  /*0b20*/  UIADD3 UR45, UPT, UPT, UR4, 0xd, URZ ;  /* 0x0000000d042d7890 */ /* 0x000fc4000fffe0ff */
[----:B------:R-:W-:Y:S02]  /*0b30*/  UIADD3 UR46, UPT, UPT, UR4, 0xe, URZ ;  /* 0x0000000e042e7890 */ /* 0x000fe4000fffe0ff */
[----:B------:R-:W-:Y:S02]  /*0b40*/  UIADD3 UR47, UPT, UPT, UR4, 0xf, URZ ;  /* 0x0000000f042f7890 */ /* 0x000fe4000fffe0ff */
[----:B------:R-:W-:Y:S02]  /*0b50*/  UISETP.GE.AND UP0, UPT, UR34, UR5, UPT ;  /* 0x000000052200728c */ /* 0x000fe4000bf06270 */
[----:B------:R-:W-:Y:S02]  /*0b60*/  UP2UR UR34, UPR, URZ, 0x2 ;  /* 0x00000002ff227883 */ /* 0x000fe40008000000 */
[----:B------:R-:W-:Y:S02]  /*0b70*/  UIADD3 UR35, UPT, UPT, UR4, 0x1, URZ ;  /* 0x0000000104237890 */ /* 0x000fe4000fffe0ff */
[----:B------:R-:W-:-:S02]  /*0b80*/  UIADD3 UR36, UPT, UPT, UR4, 0x2, URZ ;  /* 0x0000000204247890 */ /* 0x000fc4000fffe0ff */
[----:B------:R-:W-:Y:S02]  /*0b90*/  UIADD3 UR37, UPT, UPT, UR4, 0x3, URZ ;  /* 0x0000000304257890 */ /* 0x000fe4000fffe0ff */
[----:B------:R-:W-:Y:S02]  /*0ba0*/  UIADD3 UR38, UPT, UPT, UR4, 0x4, URZ ;  /* 0x0000000404267890 */ /* 0x000fe4000fffe0ff */
[----:B------:R-:W-:Y:S02]  /*0bb0*/  UIADD3 UR39, UPT, UPT, UR4, 0x5, URZ ;  /* 0x0000000504277890 */ /* 0x000fe4000fffe0ff */
[----:B------:R-:W-:Y:S02]  /*0bc0*/  UIADD3 UR40, UPT, UPT, UR4, 0x6, URZ ;  /* 0x0000000604287890 */ /* 0x000fe4000fffe0ff */
[----:B------:R-:W-:Y:S02]  /*0bd0*/  UIADD3 UR41, UPT, UPT, UR4, 0x7, URZ ;  /* 0x0000000704297890 */ /* 0x000fe4000fffe0ff */
[----:B------:R-:W-:-:S02]  /*0be0*/  UIADD3 UR42, UPT, UPT, UR4, 0x8, URZ ;  /* 0x00000008042a7890 */ /* 0x000fc4000fffe0ff */
[----:B------:R-:W-:Y:S02]  /*0bf0*/  UISETP.GE.AND UP1, UPT, UR43, UR5, UPT ;  /* 0x000000052b00728c */ /* 0x000fe4000bf26270 */
[----:B------:R-:W-:Y:S02]  /*0c00*/  UISETP.GE.AND UP2, UPT, UR44, UR5, UPT ;  /* 0x000000052c00728c */ /* 0x000fe4000bf46270 */
[----:B------:R-:W-:Y:S02]  /*0c10*/  UISETP.GE.AND UP3, UPT, UR45, UR5, UPT ;  /* 0x000000052d00728c */ /* 0x000fe4000bf66270 */
[----:B------:R-:W-:Y:S02]  /*0c20*/  UISETP.GE.AND UP4, UPT, UR46, UR5, UPT ;  /* 0x000000052e00728c */ /* 0x000fe4000bf86270 */
[----:B------:R-:W-:Y:S01]  /*0c30*/  UISETP.GE.AND UP5, UPT, UR47, UR5, UPT ;  /* 0x000000052f00728c */ /* 0x000fe2000bfa6270 */
[----:B---3--:R0:W-:Y:S04]  /*0c40*/  @!P3 STS.64 [R5+0x5d8], R14 ;  /* 0x0005d80e0500b388 */ /* 0x0081e80000000a00 */
[----:B------:R0:W-:Y:S04]  /*0c50*/  @!P5 STS.64 [R5+0x6e8], R18 ;  /* 0x0006e8120500d388 */ /* 0x0001e80000000a00 */
[----:B------:R0:W-:Y:S04]  /*0c60*/  @!P6 STS.64 [R5+0x660], R16 ;  /* 0x000660100500e388 */ /* 0x0001e80000000a00 */
[----:B------:R0:W-:Y:S04]  /*0c70*/  @!P2 STS.64 [R5+0x770], R20 ;  /* 0x000770140500a388 */ /* 0x0001e80000000a00 */
[----:B--2---:R0:W-:Y:S01]  /*0c80*/  @!P1 STS.64 [R5+0x7f8], R22 ;  /* 0x0007f81605009388 */ /* 0x0041e20000000a00 */
[----:B------:R-:W-:Y:S06]  /*0c90*/  BAR.SYNC.DEFER_BLOCKING 0x0 ;  /* 0x0000000000007b1d */ /* 0x000fec0000010000 */
[----:B------:R-:W-:Y:S05]  /*0ca0*/  BRA.U UP6, `(.L_x_1) ;  /* 0x0000000106247547 */ /* 0x000fea000b800000 */
[----:B------:R-:W1:Y:S01]  /*0cb0*/  S2UR UR9, SR_CgaCtaId ;  /* 0x00000000000979c3 */ /* 0x000e620000008800 */
[----:B------:R-:W-:Y:S01]  /*0cc0*/  UMOV UR4, 0x400 ;  /* 0x0000040000047882 */ /* 0x000fe20000000000 */
[----:B0-----:R-:W-:Y:S01]  /*0cd0*/  LDS.64 R10, [R7] ;  /* 0x00000000070a7984 */ /* 0x001fe20000000a00 */
[----:B-1----:R-:W-:-:S09]  /*0ce0*/  ULEA UR4, UR9, UR4, 0x18 ;  /* 0x0000000409047291 */ /* 0x002fd2000f8ec0ff */
[----:B------:R-:W0:Y:S02]  /*0cf0*/  LDS.64 R12, [UR4] ;  /* 0x00000004ff0c7984 */ /* 0x000e240008000a00 */
[----:B0-----:R-:W-:Y:S02]  /*0d00*/  IMAD R13, R13, R10, RZ ;  /* 0x0000000a0d0d7224 */ /* 0x001fe400078e02ff */
[----:B------:R-:W-:-:S04]  /*0d10*/  IMAD.WIDE.U32 R2, R10, R12, R2 ;  /* 0x0000000c0a027225 */ /* 0x000fc800078e0002 */
[----:B------:R-:W-:-:S05]  /*0d20*/  IMAD R13, R11, R12, R13 ;  /* 0x0000000c0b0d7224 */ /* 0x000fca00078e020d */
[----:B------:R-:W-:-:S07]  /*0d30*/  IADD3 R3, PT, PT, R3, R13, RZ ;  /* 0x0000000d03037210 */ /* 0x000fce0007ffe0ff */
.L_x_1:
[----:B------:R-:W-:-:S09]  /*0d40*/  UISETP.GE.AND UP6, UPT, UR35, UR5, UPT ;  /* 0x000000052300728c */ /* 0x000fd2000bfc6270 */
[----:B------:R-:W-:Y:S05]  /*0d50*/  BRA.U UP6, `(.L_x_2) ;  /* 0x0000000106247547 */ /* 0x000fea000b800000 */
[----:B------:R-:W1:Y:S01]  /*0d60*/  S2UR UR9, SR_CgaCtaId ;  /* 0x00000000000979c3 */ /* 0x000e620000008800 */
[----:B------:R-:W-:Y:S01]  /*0d70*/  UMOV UR4, 0x400 ;  /* 0x0000040000047882 */ /* 0x000fe20000000000 */
[----:B0-----:R-:W-:Y:S01]  /*0d80*/  LDS.64 R10, [R7+0x8] ;  /* 0x00000800070a7984 */ /* 0x001fe20000000a00 */
[----:B-1----:R-:W-:-:S09]  /*0d90*/  ULEA UR4, UR9, UR4, 0x18 ;  /* 0x0000000409047291 */ /* 0x002fd2000f8ec0ff */
[----:B------:R-:W0:Y:S02]  /*0da0*/  LDS.64 R12, [UR4+0x8] ;  /* 0x00000804ff0c7984 */ /* 0x000e240008000a00 */
[----:B0-----:R-:W-:Y:S02]  /*0db0*/  IMAD R13, R13, R10, RZ ;  /* 0x0000000a0d0d7224 */ /* 0x001fe400078e02ff */
[----:B------:R-:W-:-:S04]  /*0dc0*/  IMAD.WIDE.U32 R2, R10, R12, R2 ;  /* 0x0000000c0a027225 */ /* 0x000fc800078e0002 */
[----:B------:R-:W-:-:S05]  /*0dd0*/  IMAD R13, R11, R12, R13 ;  /* 0x0000000c0b0d7224 */ /* 0x000fca00078e020d */
[----:B------:R-:W-:-:S07]  /*0de0*/  IADD3 R3, PT, PT, R3, R13, RZ ;  /* 0x0000000d03037210 */ /* 0x000fce0007ffe0ff */
.L_x_2:
        /* <DEDUP_REMOVED lines=11> */
.L_x_3:
        /* <DEDUP_REMOVED lines=11> */
.L_x_4:
        /* <DEDUP_REMOVED lines=9> */
[----:B------:R-:W-:-:S04]  /*0fe0*/  IMAD R13, R11, R12, R13 ;  /* 0x0000000c0b0d7224 */ /* 0x000fc800078e020d */
[----:B------:R-:W-:-:S07]  /*0ff0*/  IMAD.IADD R3, R3, 0x1, R13 ;  /* 0x0000000103037824 */ /* 0x000fce00078e020d */
.L_x_5:
        /* <DEDUP_REMOVED lines=11> */
.L_x_6:
        /* <DEDUP_REMOVED lines=11> */
.L_x_7:
        /* <DEDUP_REMOVED lines=11> */
.L_x_8:
        /* <DEDUP_REMOVED lines=11> */
.L_x_9:
[----:B------:R-:W-:-:S09]  /*12c0*/  UISETP.NE.AND UP6, UPT, UR34, URZ, UPT ;  /* 0x000000ff2200728c */ /* 0x000fd2000bfc5270 */
        /* <DEDUP_REMOVED lines=10> */
.L_x_10:
        /* <DEDUP_REMOVED lines=10> */
.L_x_11:
        /* <DEDUP_REMOVED lines=10> */
.L_x_12:
        /* <DEDUP_REMOVED lines=10> */
.L_x_13:
        /* <DEDUP_REMOVED lines=10> */
.L_x_14:
        /* <DEDUP_REMOVED lines=10> */
.L_x_15:
        /* <DEDUP_REMOVED lines=10> */
.L_x_16:
[----:B------:R-:W-:Y:S01]  /*1730*/  BAR.SYNC.DEFER_BLOCKING 0x0 ;  /* 0x0000000000007b1d */ /* 0x000fe20000010000 */
[----:B------:R-:W-:-:S05]  /*1740*/  UISETP.GE.AND UP0, UPT, UR8, UR5, UPT ;  /* 0x000000050800728c */ /* 0x000fca000bf06270 */
[----:B------:R-:W-:-:S04]  /*1750*/  UMOV UR4, UR8 ;  /* 0x0000000800047c82 */ /* 0x000fc80008000000 */
[----:B------:R-:W-:Y:S05]  /*1760*/  BRA.U !UP0, `(.L_x_17) ;  /* 0xffffffe908e87547 */ /* 0x000fea000b83ffff */
.L_x_0:
[----:B------:R-:W-:-:S13]  /*1770*/  ISETP.GE.AND P0, PT, R4, UR5, PT ;  /* 0x0000000504007c0c */ /* 0x000fda000bf06270 */
[----:B------:R-:W-:Y:S05]  /*1780*/  @P0 EXIT ;  /* 0x000000000000094d */ /* 0x000fea0003800000 */
[----:B------:R-:W0:Y:S02]  /*1790*/  LDC.64 R6, c[0x0][0x390] ;  /* 0x0000e400ff067b82 */ /* 0x000e240000000a00 */
[----:B0-----:R-:W-:-:S05]  /*17a0*/  IMAD.WIDE R4, R4, 0x8, R6 ;  /* 0x0000000804047825 */ /* 0x001fca00078e0206 */
[----:B------:R-:W-:Y:S01]  /*17b0*/  STG.E.64 desc[UR10][R4.64], R2 ;  /* 0x0000000204007986 */ /* 0x000fe2000c101b0a */
[----:B------:R-:W-:Y:S05]  /*17c0*/  EXIT ;  /* 0x000000000000794d */ /* 0x000fea0003800000 */
.L_x_18:
[----:B------:R-:W-:-:S00]  /*17d0*/  BRA `(.L_x_18) ;  /* 0xfffffffc00fc7947 */ /* 0x000fc0000383ffff */
[----:B------:R-:W-:-:S00]  /*17e0*/  NOP ;  /* 0x0000000000007918 */ /* 0x000fc00000000000 */
        /* <DEDUP_REMOVED lines=9> */
.L_x_43:


//--------------------- .text._Z34matrixVectorMultiplyCoalescedInt64PKxS0_Pxi --------------------------
	.section	.text._Z34matrixVectorMultiplyCoalescedInt64PKxS0_Pxi,"ax",@progbits
	.align	128
        .global         _Z34matrixVectorMultiplyCoalescedInt64PKxS0_Pxi
        .type           _Z34matrixVectorMultiplyCoalescedInt64PKxS0_Pxi,@function
        .size           _Z34matrixVectorMultiplyCoalescedInt64PKxS0_Pxi,(.L_x_44 - _Z34matrixVectorMultiplyCoalescedInt64PKxS0_Pxi)
        .other          _Z34matrixVectorMultiplyCoalescedInt64PKxS0_Pxi,@"STO_CUDA_ENTRY STV_DEFAULT"
_Z34matrixVectorMultiplyCoalescedInt64PKxS0_Pxi:
.text._Z34matrixVectorMultiplyCoalescedInt64PKxS0_Pxi:
[----:B------:R-:W-:Y:S01]  /*0000*/  LDC R1, c[0x0][0x37c] ;  /* 0x0000df00ff017b82 */ /* 0x000fe20000000800 */
[----:B------:R-:W0:Y:S07]  /*0010*/  S2R R4, SR_TID.X ;  /* 0x0000000000047919 */ /* 0x000e2e0000002100 */
[----:B------:R-:W1:Y:S01]  /*0020*/  S2UR UR7, SR_CTAID.X ;  /* 0x00000000000779c3 */ /* 0x000e620000002500 */
[----:B------:R-:W2:Y:S01]  /*0030*/  LDCU UR5, c[0x0][0x398] ;  /* 0x00007300ff0577ac */ /* 0x000ea20008000800 */
[----:B------:R-:W-:-:S02]  /*0040*/  HFMA2 R0, -RZ, RZ, 0, 0 ;  /* 0x00000000ff007431 */ /* 0x000fc400000001ff */
[----:B------:R-:W-:Y:S01]  /*0050*/  IMAD.MOV.U32 R3, RZ, RZ, RZ ;  /* 0x000000ffff037224 */ /* 0x000fe200078e00ff */
[----:B------:R-:W1:Y:S01]  /*0060*/  LDCU UR4, c[0x0][0x360] ;  /* 0x00006c00ff0477ac */ /* 0x000e620008000800 */
[----:B------:R-:W3:Y:S01]  /*0070*/  LDCU.64 UR10, c[0x0][0x358] ;  /* 0x00006b00ff0a77ac */ /* 0x000ee20008000a00 */
[----:B--2---:R-:W-:Y:S02]  /*0080*/  UISETP.GE.AND UP0, UPT, UR5, 0x1, UPT ;  /* 0x000000010500788c */ /* 0x004fe4000bf06270 */
[----:B-1----:R-:W-:-:S06]  /*0090*/  UIMAD UR7, UR7, UR4, URZ ;  /* 0x00000004070772a4 */ /* 0x002fcc000f8e02ff */
[----:B0-----:R-:W-:Y:S01]  /*00a0*/  IADD3 R2, PT, PT, R4, UR7, RZ ;  /* 0x0000000704027c10 */ /* 0x001fe2000fffe0ff */
[----:B---3--:R-:W-:Y:S06]  /*00b0*/  BRA.U !UP0, `(.L_x_19) ;  /* 0x0000001908707547 */ /* 0x008fec000b800000 */
[----:B------:R-:W-:Y:S01]  /*00c0*/  UIMAD UR12, UR7, UR5, UR5 ;  /* 0x00000005070c72a4 */ /* 0x000fe2000f8e0205 */
[----:B------:R-:W0:Y:S01]  /*00d0*/  S2UR UR8, SR_CgaCtaId ;  /* 0x00000000000879c3 */ /* 0x000e220000008800 */
[----:B------:R-:W-:Y:S02]  /*00e0*/  UIADD3 UR19, UPT, UPT, UR7, 0xf, URZ ;  /* 0x0000000f07137890 */ /* 0x000fe4000fffe0ff */
[----:B------:R-:W-:Y:S01]  /*00f0*/  IMAD.U32 R5, RZ, RZ, UR7 ;  /* 0x00000007ff057e24 */ /* 0x000fe2000f8e00ff */
[----:B------:R-:W-:Y:S01]  /*0100*/  UIADD3 UR13, UPT, UPT, UR12, UR5, URZ ;  /* 0x000000050c0d7290 */ /* 0x000fe2000fffe0ff */
[----:B------:R-:W-:Y:S01]  /*0110*/  MOV R0, RZ ;  /* 0x000000ff00007202 */ /* 0x000fe20000000f00 */
[----:B------:R-:W-:Y:S01]  /*0120*/  UMOV UR4, 0x400 ;  /* 0x0000040000047882 */ /* 0x000fe20000000000 */
[----:B------:R-:W-:Y:S01]  /*0130*/  UIADD3 UR20, UPT, UPT, UR7, 0xe, URZ ;  /* 0x0000000e07147890 */ /* 0x000fe2000fffe0ff */
[----:B------:R-:W-:Y:S01]  /*0140*/  MOV R9, UR19 ;  /* 0x0000001300097c02 */ /* 0x000fe20008000f00 */
[----:B------:R-:W-:Y:S01]  /*0150*/  UIADD3 UR14, UPT, UPT, UR13, UR5, URZ ;  /* 0x000000050d0e7290 */ /* 0x000fe2000fffe0ff */
[----:B------:R-:W1:Y:S01]  /*0160*/  LDC.64 R6, c[0x0][0x388] ;  /* 0x0000e200ff067b82 */ /* 0x000e620000000a00 */
[C---:B------:R-:W-:Y:S01]  /*0170*/  IADD3 R8, PT, PT, R4.reuse, UR12, RZ ;  /* 0x0000000c04087c10 */ /* 0x040fe2000fffe0ff */
[----:B------:R-:W-:Y:S01]  /*0180*/  IMAD.MOV.U32 R3, RZ, RZ, RZ ;  /* 0x000000ffff037224 */ /* 0x000fe200078e00ff */
[----:B------:R-:W-:Y:S01]  /*0190*/  UIADD3 UR15, UPT, UPT, UR14, UR5, URZ ;  /* 0x000000050e0f7290 */ /* 0x000fe2000fffe0ff */
[----:B------:R-:W-:Y:S01]  /*01a0*/  IMAD.U32 R11, RZ, RZ, UR20 ;  /* 0x00000014ff0b7e24 */ /* 0x000fe2000f8e00ff */
[----:B------:R-:W-:Y:S01]  /*01b0*/  IADD3 R14, PT, PT, R4, UR14, RZ ;  /* 0x0000000e040e7c10 */ /* 0x000fe2000fffe0ff */
[----:B------:R-:W-:Y:S01]  /*01c0*/  IMAD R5, R5, UR5, R4 ;  /* 0x0000000505057c24 */ /* 0x000fe2000f8e0204 */
[----:B------:R-:W-:-:S02]  /*01d0*/  UIADD3 UR16, UPT, UPT, UR15, UR5, URZ ;  /* 0x000000050f107290 */ /* 0x000fc4000fffe0ff */
[--C-:B------:R-:W-:Y:S01]  /*01e0*/  IMAD R10, R11, UR5, R4.reuse ;  /* 0x000000050b0a7c24 */ /* 0x100fe2000f8e0204 */
[C---:B------:R-:W-:Y:S01]  /*01f0*/  IADD3 R25, PT, PT, R4.reuse, UR15, RZ ;  /* 0x0000000f04197c10 */ /* 0x040fe2000fffe0ff */
[----:B------:R-:W-:Y:S01]  /*0200*/  IMAD R9, R9, UR5, R4 ;  /* 0x0000000509097c24 */ /* 0x000fe2000f8e0204 */
[----:B------:R-:W-:Y:S01]  /*0210*/  UIADD3 UR17, UPT, UPT, UR16, UR5, URZ ;  /* 0x0000000510117290 */ /* 0x000fe2000fffe0ff */
[C---:B------:R-:W-:Y:S01]  /*0220*/  VIADD R12, R4.reuse, UR13 ;  /* 0x0000000d040c7c36 */ /* 0x040fe20008000000 */
[----:B------:R-:W2:Y:S01]  /*0230*/  LDCU UR6, c[0x0][0x398] ;  /* 0x00007300ff0677ac */ /* 0x000ea20008000800 */
[C---:B------:R-:W-:Y:S01]  /*0240*/  VIADD R27, R4.reuse, UR16 ;  /* 0x00000010041b7c36 */ /* 0x040fe20008000000 */
[----:B------:R-:W-:Y:S02]  /*0250*/  UIADD3 UR18, UPT, UPT, UR17, UR5, URZ ;  /* 0x0000000511127290 */ /* 0x000fe4000fffe0ff */
[----:B------:R-:W-:Y:S01]  /*0260*/  IADD3 R29, PT, PT, R4, UR17, RZ ;  /* 0x00000011041d7c10 */ /* 0x000fe2000fffe0ff */
[----:B0-----:R-:W-:-:S02]  /*0270*/  ULEA UR9, UR8, UR4, 0x18 ;  /* 0x0000000408097291 */ /* 0x001fc4000f8ec0ff */
[----:B------:R-:W-:Y:S02]  /*0280*/  UIADD3 UR4, UPT, UPT, UR4, 0x80, URZ ;  /* 0x0000008004047890 */ /* 0x000fe4000fffe0ff */
[----:B------:R-:W-:Y:S01]  /*0290*/  UIADD3 UR19, UPT, UPT, UR18, UR5, URZ ;  /* 0x0000000512137290 */ /* 0x000fe2000fffe0ff */
[C---:B-1----:R-:W-:Y:S01]  /*02a0*/  IMAD.WIDE.U32 R6, R4.reuse, 0x8, R6 ;  /* 0x0000000804067825 */ /* 0x042fe200078e0006 */
[----:B------:R-:W-:Y:S01]  /*02b0*/  ULEA UR4, UR8, UR4, 0x18 ;  /* 0x0000000408047291 */ /* 0x000fe2000f8ec0ff */
[C---:B------:R-:W-:Y:S01]  /*02c0*/  LEA R11, R4.reuse, UR9, 0x3 ;  /* 0x00000009040b7c11 */ /* 0x040fe2000f8e18ff */
[----:B------:R-:W-:Y:S01]  /*02d0*/  UIADD3 UR8, UPT, UPT, UR19, UR5, URZ ;  /* 0x0000000513087290 */ /* 0x000fe2000fffe0ff */
[C---:B------:R-:W-:Y:S01]  /*02e0*/  VIADD R31, R4.reuse, UR18 ;  /* 0x00000012041f7c36 */ /* 0x040fe20008000000 */
[C---:B------:R-:W-:Y:S02]  /*02f0*/  IADD3 R33, PT, PT, R4.reuse, UR19, RZ ;  /* 0x0000001304217c10 */ /* 0x040fe4000fffe0ff */
[----:B------:R-:W-:Y:S01]  /*0300*/  UIADD3 UR12, UPT, UPT, UR8, UR5, URZ ;  /* 0x00000005080c7290 */ /* 0x000fe2000fffe0ff */
[C---:B------:R-:W-:Y:S01]  /*0310*/  LEA R13, R4.reuse, UR4, 0x3 ;  /* 0x00000004040d7c11 */ /* 0x040fe2000f8e18ff */
[----:B------:R-:W-:-:S02]  /*0320*/  VIADD R35, R4, UR8 ;  /* 0x0000000804237c36 */ /* 0x000fc40008000000 */
[----:B------:R-:W-:Y:S02]  /*0330*/  UIADD3 UR4, UPT, UPT, UR12, UR5, URZ ;  /* 0x000000050c047290 */ /* 0x000fe4000fffe0ff */
[C---:B------:R-:W-:Y:S02]  /*0340*/  IMAD R15, R4.reuse, 0x80, R13 ;  /* 0x00000080040f7824 */ /* 0x040fe400078e020d */
[----:B------:R-:W-:Y:S01]  /*0350*/  UIADD3 UR9, UPT, UPT, UR4, UR5, URZ ;  /* 0x0000000504097290 */ /* 0x000fe2000fffe0ff */
[C---:B------:R-:W-:Y:S01]  /*0360*/  VIADD R37, R4.reuse, UR12 ;  /* 0x0000000c04257c36 */ /* 0x040fe20008000000 */
[----:B------:R-:W-:Y:S01]  /*0370*/  IADD3 R24, PT, PT, R4, UR4, RZ ;  /* 0x0000000404187c10 */ /* 0x000fe2000fffe0ff */
[----:B------:R-:W-:-:S03]  /*0380*/  UMOV UR4, URZ ;  /* 0x000000ff00047c82 */ /* 0x000fc60008000000 */
[----:B------:R-:W-:Y:S01]  /*0390*/  MOV R17, UR9 ;  /* 0x0000000900117c02 */ /* 0x000fe20008000f00 */
[----:B------:R-:W-:-:S03]  /*03a0*/  VIADD R26, R4, UR9 ;  /* 0x00000009041a7c36 */ /* 0x000fc60008000000 */
[----:B--2---:R-:W-:-:S07]  /*03b0*/  IADD3 R28, PT, PT, R4, UR5, R17 ;  /* 0x00000005041c7c10 */ /* 0x004fce000fffe011 */
.L_x_36:
[----:B------:R-:W-:Y:S01]  /*03c0*/  UMOV UR5, UR6 ;  /* 0x0000000600057c82 */ /* 0x000fe20008000000 */
[----:B0-----:R-:W0:Y:S01]  /*03d0*/  LDC.64 R22, c[0x0][0x380] ;  /* 0x0000e000ff167b82 */ /* 0x001e220000000a00 */
[----:B------:R-:W-:-:S13]  /*03e0*/  ISETP.GE.AND P0, PT, R4, UR5, PT ;  /* 0x0000000504007c0c */ /* 0x000fda000bf06270 */
[----:B------:R-:W2:Y:S01]  /*03f0*/  @!P0 LDG.E.64 R18, desc[UR10][R6.64] ;  /* 0x0000000a06128981 */ /* 0x000ea2000c1e1b00 */
[----:B------:R-:W-:Y:S02]  /*0400*/  VIMNMX R16, PT, PT, R4, UR7, !PT ;  /* 0x0000000704107c48 */ /* 0x000fe4000ffe0100 */
[----:B------:R-:W-:Y:S02]  /*0410*/  MOV R21, UR7 ;  /* 0x0000000700157c02 */ /* 0x000fe40008000f00 */
[----:B------:R-:W-:Y:S02]  /*0420*/  ISETP.GE.AND P1, PT, R16, UR5, PT ;  /* 0x0000000510007c0c */ /* 0x000fe4000bf26270 */
[----:B------:R-:W-:Y:S02]  /*0430*/  MOV R30, UR7 ;  /* 0x00000007001e7c02 */ /* 0x000fe40008000f00 */
[----:B------:R-:W-:Y:S01]  /*0440*/  VIADDMNMX R20, R21, 0x1, R4, !PT ;  /* 0x0000000115147846 */ /* 0x000fe20007800104 */
[----:B0-----:R-:W-:Y:S01]  /*0450*/  IMAD.WIDE R16, R5, 0x8, R22 ;  /* 0x0000000805107825 */ /* 0x001fe200078e0216 */
[----:B------:R-:W-:-:S02]  /*0460*/  VIADDMNMX R21, R30, 0x2, R4, !PT ;  /* 0x000000021e157846 */ /* 0x000fc40007800104 */
[----:B------:R-:W-:Y:S02]  /*0470*/  ISETP.GE.AND P2, PT, R20, UR5, PT ;  /* 0x0000000514007c0c */ /* 0x000fe4000bf46270 */
[----:B------:R-:W-:-:S03]  /*0480*/  ISETP.GE.AND P3, PT, R21, UR5, PT ;  /* 0x0000000515007c0c */ /* 0x000fc6000bf66270 */
[----:B------:R-:W3:Y:S08]  /*0490*/  @!P1 LDG.E.64 R16, desc[UR10][R16.64] ;  /* 0x0000000a10109981 */ /* 0x000ef0000c1e1b00 */
[----:B------:R-:W-:-:S06]  /*04a0*/  @!P2 IMAD.WIDE R20, R8, 0x8, R22 ;  /* 0x000000080814a825 */ /* 0x000fcc00078e0216 */
[----:B------:R-:W4:Y:S04]  /*04b0*/  @!P2 LDG.E.64 R20, desc[UR10][R20.64] ;  /* 0x0000000a1414a981 */ /* 0x000f28000c1e1b00 */
[----:B--2---:R0:W-:Y:S02]  /*04c0*/  @!P0 STS.64 [R11], R18 ;  /* 0x000000120b008388 */ /* 0x0041e40000000a00 */
[----:B0-----:R-:W-:-:S06]  /*04d0*/  @!P3 IMAD.WIDE R18, R12, 0x8, R22 ;  /* 0x000000080c12b825 */ /* 0x001fcc00078e0216 */
[----:B------:R-:W2:Y:S01]  /*04e0*/  @!P3 LDG.E.64 R18, desc[UR10][R18.64] ;  /* 0x0000000a1212b981 */ /* 0x000ea2000c1e1b00 */
[----:B------:R-:W-:-:S04]  /*04f0*/  VIADDMNMX R30, R30, 0x3, R4, !PT ;  /* 0x000000031e1e7846 */ /* 0x000fc80007800104 */
[----:B------:R-:W-:Y:S01]  /*0500*/  ISETP.GE.AND P4, PT, R30, UR5, PT ;  /* 0x000000051e007c0c */ /* 0x000fe2000bf86270 */
[----:B------:R-:W-:-:S05]  /*0510*/  IMAD.U32 R30, RZ, RZ, UR7 ;  /* 0x00000007ff1e7e24 */ /* 0x000fca000f8e00ff */
[----:B------:R-:W-:-:S04]  /*0520*/  VIADDMNMX R30, R30, 0x4, R4, !PT ;  /* 0x000000041e1e7846 */ /* 0x000fc80007800104 */
[----:B------:R-:W-:Y:S02]  /*0530*/  ISETP.GE.AND P0, PT, R30, UR5, PT ;  /* 0x000000051e007c0c */ /* 0x000fe4000bf06270 */
[----:B------:R-:W-:Y:S01]  /*0540*/  MOV R30, UR7 ;  /* 0x00000007001e7c02 */ /* 0x000fe20008000f00 */
[----:B---3--:R0:W-:Y:S03]  /*0550*/  @!P1 STS.64 [R13], R16 ;  /* 0x000000100d009388 */ /* 0x0081e60000000a00 */
[----:B------:R-:W-:-:S04]  /*0560*/  VIADDMNMX R30, R30, 0x5, R4, !PT ;  /* 0x000000051e1e7846 */ /* 0x000fc80007800104 */
[----:B------:R-:W-:Y:S01]  /*0570*/  ISETP.GE.AND P1, PT, R30, UR5, PT ;  /* 0x000000051e007c0c */ /* 0x000fe2000bf26270 */
[----:B0-----:R-:W-:-:S06]  /*0580*/  @!P4 IMAD.WIDE R16, R14, 0x8, R22 ;  /* 0x000000080e10c825 */ /* 0x001fcc00078e0216 */
[----:B------:R-:W3:Y:S04]  /*0590*/  @!P4 LDG.E.64 R16, desc[UR10][R16.64] ;  /* 0x0000000a1010c981 */ /* 0x000ee8000c1e1b00 */
[----:B----4-:R0:W-:Y:S02]  /*05a0*/  @!P2 STS.64 [R13+0x88], R20 ;  /* 0x000088140d00a388 */ /* 0x0101e40000000a00 */
[----:B0-----:R-:W-:-:S06]  /*05b0*/  @!P0 IMAD.WIDE R20, R25, 0x8, R22 ;  /* 0x0000000819148825 */ /* 0x001fcc00078e0216 */
[----:B------:R-:W4:Y:S04]  /*05c0*/  @!P0 LDG.E.64 R20, desc[UR10][R20.64] ;  /* 0x0000000a14148981 */ /* 0x000f28000c1e1b00 */
[----:B--2---:R0:W-:Y:S02]  /*05d0*/  @!P3 STS.64 [R13+0x110], R18 ;  /* 0x000110120d00b388 */ /* 0x0041e40000000a00 */
[----:B0-----:R-:W-:-:S06]  /*05e0*/  @!P1 IMAD.WIDE R18, R27, 0x8, R22 ;  /* 0x000000081b129825 */ /* 0x001fcc00078e0216 */
[----:B------:R-:W2:Y:S01]  /*05f0*/  @!P1 LDG.E.64 R18, desc[UR10][R18.64] ;  /* 0x0000000a12129981 */ /* 0x000ea2000c1e1b00 */
[----:B------:R-:W-:-:S04]  /*0600*/  MOV R30, UR7 ;  /* 0x00000007001e7c02 */ /* 0x000fc80008000f00 */
[----:B------:R-:W-:Y:S01]  /*0610*/  VIADDMNMX R30, R30, 0x6, R4, !PT ;  /* 0x000000061e1e7846 */ /* 0x000fe20007800104 */
[----:B------:R-:W-:-:S03]  /*0620*/  UIADD3 UR8, UPT, UPT, UR7, 0x7, URZ ;  /* 0x0000000707087890 */ /* 0x000fc6000fffe0ff */
[----:B------:R-:W-:Y:S01]  /*0630*/  ISETP.GE.AND P5, PT, R30, UR5, PT ;  /* 0x000000051e007c0c */ /* 0x000fe2000bfa6270 */
[----:B------:R-:W-:Y:S02]  /*0640*/  UIADD3 UR9, UPT, UPT, UR7, 0x8, URZ ;  /* 0x0000000807097890 */ /* 0x000fe4000fffe0ff */
[----:B------:R-:W-:-:S04]  /*0650*/  VIMNMX R30, PT, PT, R4, UR8, !PT ;  /* 0x00000008041e7c48 */ /* 0x000fc8000ffe0100 */
[----:B------:R-:W-:Y:S01]  /*0660*/  ISETP.GE.AND P3, PT, R30, UR5, PT ;  /* 0x000000051e007c0c */ /* 0x000fe2000bf66270 */
[----:B---3--:R0:W-:Y:S01]  /*0670*/  @!P4 STS.64 [R13+0x198], R16 ;  /* 0x000198100d00c388 */ /* 0x0081e20000000a00 */
[----:B------:R-:W-:-:S04]  /*0680*/  VIMNMX R30, PT, PT, R4, UR9, !PT ;  /* 0x00000009041e7c48 */ /* 0x000fc8000ffe0100 */
        /* <DEDUP_REMOVED lines=9> */
[----:B------:R-:W-:-:S06]  /*0720*/  UIADD3 UR8, UPT, UPT, UR7, 0x9, URZ ;  /* 0x0000000907087890 */ /* 0x000fcc000fffe0ff */
[----:B------:R-:W-:-:S04]  /*0730*/  VIMNMX R30, PT, PT, R4, UR8, !PT ;  /* 0x00000008041e7c48 */ /* 0x000fc8000ffe0100 */
[----:B------:R-:W-:Y:S01]  /*0740*/  ISETP.GE.AND P4, PT, R30, UR5, PT ;  /* 0x000000051e007c0c */ /* 0x000fe2000bf86270 */
[----:B------:R-:W-:-:S05]  /*0750*/  IMAD.U32 R30, RZ, RZ, UR7 ;  /* 0x00000007ff1e7e24 */ /* 0x000fca000f8e00ff */
[----:B------:R-:W-:-:S04]  /*0760*/  VIADDMNMX R30, R30, 0xa, R4, !PT ;  /* 0x0000000a1e1e7846 */ /* 0x000fc80007800104 */
[----:B------:R-:W-:Y:S02]  /*0770*/  ISETP.GE.AND P0, PT, R30, UR5, PT ;  /* 0x000000051e007c0c */ /* 0x000fe4000bf06270 */
[----:B------:R-:W-:Y:S01]  /*0780*/  MOV R30, UR7 ;  /* 0x00000007001e7c02 */ /* 0x000fe20008000f00 */
[----:B---3--:R0:W-:Y:S03]  /*0790*/  @!P5 STS.64 [R13+0x330], R16 ;  /* 0x000330100d00d388 */ /* 0x0081e60000000a00 */
        /* <DEDUP_REMOVED lines=11> */
[----:B------:R-:W-:-:S04]  /*0850*/  VIADDMNMX R30, R30, 0xc, R4, !PT ;  /* 0x0000000c1e1e7846 */ /* 0x000fc80007800104 */
[----:B------:R-:W-:Y:S01]  /*0860*/  ISETP.GE.AND P2, PT, R30, UR5, PT ;  /* 0x000000051e007c0c */ /* 0x000fe2000bf46270 */
[----:B------:R-:W-:Y:S01]  /*0870*/  IMAD.U32 R30, RZ, RZ, UR7 ;  /* 0x00000007ff1e7e24 */ /* 0x000fe2000f8e00ff */
[----:B------:R-:W-:-:S04]  /*0880*/  UIADD3 UR8, UPT, UPT, UR7, 0xe, URZ ;  /* 0x0000000e07087890 */ /* 0x000fc8000fffe0ff */
[----:B------:R-:W-:-:S04]  /*0890*/  VIADDMNMX R30, R30, 0xd, R4, !PT ;  /* 0x0000000d1e1e7846 */ /* 0x000fc80007800104 */
[----:B------:R-:W-:Y:S02]  /*08a0*/  ISETP.GE.AND P3, PT, R30, UR5, PT ;  /* 0x000000051e007c0c */ /* 0x000fe4000bf66270 */
[----:B------:R-:W-:Y:S01]  /*08b0*/  VIMNMX R30, PT, PT, R4, UR8, !PT ;  /* 0x00000008041e7c48 */ /* 0x000fe2000ffe0100 */
[----:B------:R-:W-:Y:S01]  /*08c0*/  UIADD3 UR8, UPT, UPT, UR7, 0xf, URZ ;  /* 0x0000000f07087890 */ /* 0x000fe2000fffe0ff */
[----:B---3--:R0:W-:Y:S02]  /*08d0*/  @!P4 STS.64 [R13+0x4c8], R16 ;  /* 0x0004c8100d00c388 */ /* 0x0081e40000000a00 */
[----:B------:R-:W-:-:S03]  /*08e0*/  ISETP.GE.AND P4, PT, R30, UR5, PT ;  /* 0x000000051e007c0c */ /* 0x000fc6000bf86270 */
        /* <DEDUP_REMOVED lines=8> */
[----:B0-----:R-:W-:-:S04]  /*0970*/  @!P3 IMAD.WIDE R18, R28, 0x8, R22 ;  /* 0x000000081c12b825 */ /* 0x001fc800078e0216 */
[----:B------:R-:W-:Y:S02]  /*0980*/  @!P5 IMAD.WIDE R22, R9, 0x8, R22 ;  /* 0x000000080916d825 */ /* 0x000fe400078e0216 */
[----:B------:R-:W2:Y:S04]  /*0990*/  @!P3 LDG.E.64 R18, desc[UR10][R18.64] ;  /* 0x0000000a1212b981 */ /* 0x000ea8000c1e1b00 */
[----:B------:R-:W5:Y:S01]  /*09a0*/  @!P5 LDG.E.64 R22, desc[UR10][R22.64] ;  /* 0x0000000a1616d981 */ /* 0x000f62000c1e1b00 */
[----:B------:R-:W-:Y:S02]  /*09b0*/  UISETP.GE.AND UP6, UPT, UR4, UR5, UPT ;  /* 0x000000050400728c */ /* 0x000fe4000bfc6270 */
[----:B------:R-:W-:Y:S01]  /*09c0*/  UIADD3 UR8, UPT, UPT, UR4, 0x9, URZ ;  /* 0x0000000904087890 */ /* 0x000fe2000fffe0ff */
[----:B---3--:R0:W-:Y:S01]  /*09d0*/  @!P2 STS.64 [R13+0x660], R16 ;  /* 0x000660100d00a388 */ /* 0x0081e20000000a00 */
[----:B------:R-:W-:-:S02]  /*09e0*/  UIADD3 UR12, UPT, UPT, UR4, 0xb, URZ ;  /* 0x0000000b040c7890 */ /* 0x000fc4000fffe0ff */
[----:B------:R-:W-:Y:S01]  /*09f0*/  UISETP.GE.AND UP2, UPT, UR8, UR5, UPT ;  /* 0x000000050800728c */ /* 0x000fe2000bf46270 */
[----:B----4-:R0:W-:Y:S01]  /*0a00*/  @!P4 STS.64 [R13+0x770], R20 ;  /* 0x000770140d00c388 */ /* 0x0101e20000000a00 */
[----:B------:R-:W-:Y:S02]  /*0a10*/  UIADD3 UR9, UPT, UPT, UR4, 0xa, URZ ;  /* 0x0000000a04097890 */ /* 0x000fe4000fffe0ff */
[----:B------:R-:W-:Y:S02]  /*0a20*/  UIADD3 UR21, UPT, UPT, UR4, 0xc, URZ ;  /* 0x0000000c04157890 */ /* 0x000fe4000fffe0ff */
[----:B------:R-:W-:Y:S02]  /*0a30*/  UIADD3 UR22, UPT, UPT, UR4, 0xd, URZ ;  /* 0x0000000d04167890 */ /* 0x000fe4000fffe0ff */
[----:B------:R-:W-:Y:S02]  /*0a40*/  UIADD3 UR23, UPT, UPT, UR4, 0xe, URZ ;  /* 0x0000000e04177890 */ /* 0x000fe4000fffe0ff */
[----:B------:R-:W-:-:S02]  /*0a50*/  UIADD3 UR24, UPT, UPT, UR4, 0xf, URZ ;  /* 0x0000000f04187890 */ /* 0x000fc4000fffe0ff */
[----:B------:R-:W-:Y:S02]  /*0a60*/  UISETP.GE.AND UP1, UPT, UR12, UR5, UPT ;  /* 0x000000050c00728c */ /* 0x000fe4000bf26270 */
[----:B------:R-:W-:Y:S02]  /*0a70*/  UP2UR UR12, UPR, URZ, 0x4 ;  /* 0x00000004ff0c7883 */ /* 0x000fe40008000000 */
[----:B------:R-:W-:Y:S02]  /*0a80*/  UIADD3 UR13, UPT, UPT, UR4, 0x1, URZ ;  /* 0x00000001040d7890 */ /* 0x000fe4000fffe0ff */
[----:B------:R-:W-:Y:S02]  /*0a90*/  UIADD3 UR14, UPT, UPT, UR4, 0x2, URZ ;  /* 0x00000002040e7890 */ /* 0x000fe4000fffe0ff */
[----:B------:R-:W-:Y:S02]  /*0aa0*/  UIADD3 UR15, UPT, UPT, UR4, 0x3, URZ ;  /* 0x00000003040f7890 */ /* 0x000fe4000fffe0ff */
[----:B------:R-:W-:-:S02]  /*0ab0*/  UIADD3 UR16, UPT, UPT, UR4, 0x4, URZ ;  /* 0x0000000404107890 */ /* 0x000fc4000fffe0ff */
[----:B------:R-:W-:Y:S02]  /*0ac0*/  UIADD3 UR17, UPT, UPT, UR4, 0x5, URZ ;  /* 0x0000000504117890 */ /* 0x000fe4000fffe0ff */
[----:B------:R-:W-:Y:S02]  /*0ad0*/  UIADD3 UR18, UPT, UPT, UR4, 0x6, URZ ;  /* 0x0000000604127890 */ /* 0x000fe4000fffe0ff */
[----:B------:R-:W-:Y:S02]  /*0ae0*/  UIADD3 UR19, UPT, UPT, UR4, 0x7, URZ ;  /* 0x0000000704137890 */ /* 0x000fe4000fffe0ff */
[----:B------:R-:W-:Y:S02]  /*0af0*/  UIADD3 UR20, UPT, UPT, UR4, 0x8, URZ ;  /* 0x0000000804147890 */ /* 0x000fe4000fffe0ff */
[----:B------:R-:W-:Y:S02]  /*0b00*/  UISETP.GE.AND UP0, UPT, UR9, UR5, UPT ;  /* 0x000000050900728c */ /* 0x000fe4000bf06270 */
[----:B------:R-:W-:-:S02]  /*0b10*/  UISETP.GE.AND UP2, UPT, UR21, UR5, UPT ;  /* 0x000000051500728c */ /* 0x000fc4000bf46270 */
[----:B------:R-:W-:Y:S02]  /*0b20*/  UISETP.GE.AND UP3, UPT, UR22, UR5, UPT ;  /* 0x000000051600728c */ /* 0x000fe4000bf66270 */
[----:B------:R-:W-:Y:S02]  /*0b30*/  UISETP.GE.AND UP4, UPT, UR23, UR5, UPT ;  /* 0x000000051700728c */ /* 0x000fe4000bf86270 */
[----:B------:R-:W-:Y:S01]  /*0b40*/  UISETP.GE.AND UP5, UPT, UR24, UR5, UPT ;  /* 0x000000051800728c */ /* 0x000fe2000bfa6270 */
[----:B--2---:R0:W-:Y:S04]  /*0b50*/  @!P3 STS.64 [R13+0x6e8], R18 ;  /* 0x0006e8120d00b388 */ /* 0x0041e80000000a00 */
[----:B-----5:R0:W-:Y:S01]  /*0b60*/  @!P5 STS.64 [R13+0x7f8], R22 ;  /* 0x0007f8160d00d388 */ /* 0x0201e20000000a00 */
[----:B------:R-:W-:Y:S06]  /*0b70*/  BAR.SYNC.DEFER_BLOCKING 0x0 ;  /* 0x0000000000007b1d */ /* 0x000fec0000010000 */
[----:B------:R-:W-:Y:S05]  /*0b80*/  BRA.U UP6, `(.L_x_20) ;  /* 0x0000000106307547 */ /* 0x000fea000b800000 */
[----:B------:R-:W1:Y:S01]  /*0b90*/  S2UR UR9, SR_CgaCtaId ;  /* 0x00000000000979c3 */ /* 0x000e620000008800 */
[----:B------:R-:W-:Y:S01]  /*0ba0*/  UMOV UR8, 0x400 ;  /* 0x0000040000087882 */ /* 0x000fe20000000000 */
[----:B0-----:R-:W-:Y:S01]  /*0bb0*/  LDS.64 R18, [R15] ;  /* 0x000000000f127984 */ /* 0x001fe20000000a00 */
[----:B------:R-:W-:Y:S02]  /*0bc0*/  MOV R20, R0 ;  /* 0x0000000000147202 */ /* 0x000fe40000000f00 */
[----:B------:R-:W-:Y:S01]  /*0bd0*/  MOV R21, R3 ;  /* 0x0000000300157202 */ /* 0x000fe20000000f00 */
[----:B-1----:R-:W-:-:S09]  /*0be0*/  ULEA UR8, UR9, UR8, 0x18 ;  /* 0x0000000809087291 */ /* 0x002fd2000f8ec0ff */
[----:B------:R-:W0:Y:S02]  /*0bf0*/  LDS.64 R16, [UR8] ;  /* 0x00000008ff107984 */ /* 0x000e240008000a00 */
[----:B0-----:R-:W-:Y:S02]  /*0c00*/  IMAD R17, R17, R18, RZ ;  /* 0x0000001211117224 */ /* 0x001fe400078e02ff */
[----:B------:R-:W-:-:S04]  /*0c10*/  IMAD.WIDE.U32 R20, R18, R16, R20 ;  /* 0x0000001012147225 */ /* 0x000fc800078e0014 */
[----:B------:R-:W-:Y:S02]  /*0c20*/  IMAD R17, R19, R16, R17 ;  /* 0x0000001013117224 */ /* 0x000fe400078e0211 */
[----:B------:R-:W-:-:S03]  /*0c30*/  IMAD.MOV.U32 R0, RZ, RZ, R20 ;  /* 0x000000ffff007224 */ /* 0x000fc600078e0014 */
[----:B------:R-:W-:-:S07]  /*0c40*/  IADD3 R3, PT, PT, R21, R17, RZ ;  /* 0x0000001115037210 */ /* 0x000fce0007ffe0ff */
.L_x_20:
[----:B------:R-:W-:-:S09]  /*0c50*/  UISETP.GE.AND UP6, UPT, UR13, UR5, UPT ;  /* 0x000000050d00728c */ /* 0x000fd2000bfc6270 */
[----:B------:R-:W-:Y:S05]  /*0c60*/  BRA.U UP6, `(.L_x_21) ;  /* 0x0000000106307547 */ /* 0x000fea000b800000 */
[----:B------:R-:W1:Y:S01]  /*0c70*/  S2UR UR9, SR_CgaCtaId ;  /* 0x00000000000979c3 */ /* 0x000e620000008800 */
[----:B------:R-:W-:Y:S01]  /*0c80*/  UMOV UR8, 0x400 ;  /* 0x0000040000087882 */ /* 0x000fe20000000000 */
[----:B0-----:R-:W-:Y:S01]  /*0c90*/  LDS.64 R18, [R15+0x8] ;  /* 0x000008000f127984 */ /* 0x001fe20000000a00 */
[----:B------:R-:W-:Y:S01]  /*0ca0*/  MOV R20, R0 ;  /* 0x0000000000147202 */ /* 0x000fe20000000f00 */
[----:B------:R-:W-:Y:S01]  /*0cb0*/  IMAD.MOV.U32 R21, RZ, RZ, R3 ;  /* 0x000000ffff157224 */ /* 0x000fe200078e0003 */
[----:B-1----:R-:W-:-:S09]  /*0cc0*/  ULEA UR8, UR9, UR8, 0x18 ;  /* 0x0000000809087291 */ /* 0x002fd2000f8ec0ff */
[----:B------:R-:W0:Y:S02]  /*0cd0*/  LDS.64 R16, [UR8+0x8] ;  /* 0x00000808ff107984 */ /* 0x000e240008000a00 */
[----:B0-----:R-:W-:Y:S02]  /*0ce0*/  IMAD R17, R17, R18, RZ ;  /* 0x0000001211117224 */ /* 0x001fe400078e02ff */
[----:B------:R-:W-:-:S04]  /*0cf0*/  IMAD.WIDE.U32 R20, R18, R16, R20 ;  /* 0x0000001012147225 */ /* 0x000fc800078e0014 */
[----:B------:R-:W-:Y:S01]  /*0d00*/  IMAD R17, R19, R16, R17 ;  /* 0x0000001013117224 */ /* 0x000fe200078e0211 */
[----:B------:R-:W-:-:S04]  /*0d10*/  MOV R0, R20 ;  /* 0x0000001400007202 */ /* 0x000fc80000000f00 */
[----:B------:R-:W-:-:S07]  /*0d20*/  IADD3 R3, PT, PT, R21, R17, RZ ;  /* 0x0000001115037210 */ /* 0x000fce0007ffe0ff */
.L_x_21:
        /* <DEDUP_REMOVED lines=12> */
[----:B------:R-:W-:-:S03]  /*0df0*/  MOV R0, R20 ;  /* 0x0000001400007202 */ /* 0x000fc60000000f00 */
[----:B------:R-:W-:-:S07]  /*0e00*/  IMAD.IADD R3, R21, 0x1, R17 ;  /* 0x0000000115037824 */ /* 0x000fce00078e0211 */
.L_x_22:
[----:B------:R-:W-:-:S09]  /*0e10*/  UISETP.GE.AND UP6, UPT, UR15, UR5, UPT ;  /* 0x000000050f00728c */ /* 0x000fd2000bfc6270 */
[----:B------:R-:W-:Y:S05]  /*0e20*/  BRA.U UP6, `(.L_x_23) ;  /* 0x0000000106307547 */ /* 0x000fea000b800000 */
[----:B------:R-:W1:Y:S01]  /*0e30*/  S2UR UR9, SR_CgaCtaId ;  /* 0x00000000000979c3 */ /* 0x000e620000008800 */
[----:B------:R-:W-:Y:S01]  /*0e40*/  UMOV UR8, 0x400 ;  /* 0x0000040000087882 */ /* 0x000fe20000000000 */
[----:B0-----:R-:W-:Y:S01]  /*0e50*/  LDS.64 R18, [R15+0x18] ;  /* 0x000018000f127984 */ /* 0x001fe20000000a00 */
[----:B------:R-:W-:Y:S02]  /*0e60*/  MOV R20, R0 ;  /* 0x0000000000147202 */ /* 0x000fe40000000f00 */
[----:B------:R-:W-:Y:S01]  /*0e70*/  MOV R21, R3 ;  /* 0x0000000300157202 */ /* 0x000fe20000000f00 */
[----:B-1----:R-:W-:-:S09]  /*0e80*/  ULEA UR8, UR9, UR8, 0x18 ;  /* 0x0000000809087291 */ /* 0x002fd2000f8ec0ff */
[----:B------:R-:W0:Y:S02]  /*0e90*/  LDS.64 R16, [UR8+0x18] ;  /* 0x00001808ff107984 */ /* 0x000e240008000a00 */
[----:B0-----:R-:W-:Y:S02]  /*0ea0*/  IMAD R17, R17, R18, RZ ;  /* 0x0000001211117224 */ /* 0x001fe400078e02ff */
[----:B------:R-:W-:-:S04]  /*0eb0*/  IMAD.WIDE.U32 R20, R18, R16, R20 ;  /* 0x0000001012147225 */ /* 0x000fc800078e0014 */
[----:B------:R-:W-:Y:S02]  /*0ec0*/  IMAD R17, R19, R16, R17 ;  /* 0x0000001013117224 */ /* 0x000fe400078e0211 */
[----:B------:R-:W-:-:S03]  /*0ed0*/  IMAD.MOV.U32 R0, RZ, RZ, R20 ;  /* 0x000000ffff007224 */ /* 0x000fc600078e0014 */
[----:B------:R-:W-:-:S07]  /*0ee0*/  IADD3 R3, PT, PT, R21, R17, RZ ;  /* 0x0000001115037210 */ /* 0x000fce0007ffe0ff */
.L_x_23:
        /* <DEDUP_REMOVED lines=14> */
.L_x_24:
        /* <DEDUP_REMOVED lines=14> */
.L_x_25:
        /* <DEDUP_REMOVED lines=14> */
.L_x_26:
        /* <DEDUP_REMOVED lines=14> */
.L_x_27:
        /* <DEDUP_REMOVED lines=14> */
.L_x_28:
[----:B------:R-:W-:-:S09]  /*1350*/  UISETP.NE.AND UP6, UPT, UR12, URZ, UPT ;  /* 0x000000ff0c00728c */ /* 0x000fd2000bfc5270 */
        /* <DEDUP_REMOVED lines=13> */
.L_x_29:
        /* <DEDUP_REMOVED lines=13> */
.L_x_30:
        /* <DEDUP_REMOVED lines=13> */
.L_x_31:
        /* <DEDUP_REMOVED lines=13> */
.L_x_32:
        /* <DEDUP_REMOVED lines=13> */
.L_x_33:
        /* <DEDUP_REMOVED lines=13> */
.L_x_34:
        /* <DEDUP_REMOVED lines=13> */
.L_x_35:
[----:B------:R-:W-:Y:S01]  /*1910*/  BAR.SYNC.DEFER_BLOCKING 0x0 ;  /* 0x0000000000007b1d */ /* 0x000fe20000010000 */
[----:B------:R-:W-:Y:S01]  /*1920*/  UIADD3 UR4, UPT, UPT, UR4, 0x10, URZ ;  /* 0x0000001004047890 */ /* 0x000fe2000fffe0ff */
[----:B------:R-:W-:Y:S01]  /*1930*/  IADD3 R6, P0, PT, R6, 0x80, RZ ;  /* 0x0000008006067810 */ /* 0x000fe20007f1e0ff */
[----:B------:R-:W-:Y:S01]  /*1940*/  VIADD R10, R10, 0x10 ;  /* 0x000000100a0a7836 */ /* 0x000fe20000000000 */
[----:B------:R-:W-:Y:S01]  /*1950*/  IADD3 R9, PT, PT, R9, 0x10, RZ ;  /* 0x0000001009097810 */ /* 0x000fe20007ffe0ff */
[----:B------:R-:W-:Y:S01]  /*1960*/  UISETP.GE.AND UP0, UPT, UR4, UR5, UPT ;  /* 0x000000050400728c */ /* 0x000fe2000bf06270 */
[----:B------:R-:W-:Y:S01]  /*1970*/  IADD3 R28, PT, PT, R28, 0x10, RZ ;  /* 0x000000101c1c7810 */ /* 0x000fe20007ffe0ff */
[----:B------:R-:W-:Y:S01]  /*1980*/  VIADD R24, R24, 0x10 ;  /* 0x0000001018187836 */ /* 0x000fe20000000000 */
        /* <DEDUP_REMOVED lines=8> */
[----:B------:R-:W-:-:S02]  /*1a10*/  IADD3 R29, PT, PT, R29, 0x10, RZ ;  /* 0x000000101d1d7810 */ /* 0x000fc40007ffe0ff */
[----:B------:R-:W-:Y:S02]  /*1a20*/  IADD3 R25, PT, PT, R25, 0x10, RZ ;  /* 0x0000001019197810 */ /* 0x000fe40007ffe0ff */
[----:B------:R-:W-:Y:S02]  /*1a30*/  IADD3 R14, PT, PT, R14, 0x10, RZ ;  /* 0x000000100e0e7810 */ /* 0x000fe40007ffe0ff */
[----:B------:R-:W-:Y:S02]  /*1a40*/  IADD3 R8, PT, PT, R8, 0x10, RZ ;  /* 0x0000001008087810 */ /* 0x000fe40007ffe0ff */
[----:B------:R-:W-:Y:S02]  /*1a50*/  IADD3 R5, PT, PT, R5, 0x10, RZ ;  /* 0x0000001005057810 */ /* 0x000fe40007ffe0ff */
[----:B------:R-:W-:Y:S01]  /*1a60*/  IADD3.X R7, PT, PT, RZ, R7, RZ, P0, !PT ;  /* 0x00000007ff077210 */ /* 0x000fe200007fe4ff */
[----:B------:R-:W-:Y:S06]  /*1a70*/  BRA.U !UP0, `(.L_x_36) ;  /* 0xffffffe908507547 */ /* 0x000fec000b83ffff */
.L_x_19:
[----:B------:R-:W-:-:S13]  /*1a80*/  ISETP.GE.AND P0, PT, R2, UR5, PT ;  /* 0x0000000502007c0c */ /* 0x000fda000bf06270 */
[----:B------:R-:W-:Y:S05]  /*1a90*/  @P0 EXIT ;  /* 0x000000000000094d */ /* 0x000fea0003800000 */
[----:B------:R-:W1:Y:S02]  /*1aa0*/  LDC.64 R4, c[0x0][0x390] ;  /* 0x0000e400ff047b82 */ /* 0x000e640000000a00 */
[----:B-1----:R-:W-:Y:S01]  /*1ab0*/  IMAD.WIDE R4, R2, 0x8, R4 ;  /* 0x0000000802047825 */ /* 0x002fe200078e0204 */
[----:B------:R-:W-:-:S05]  /*1ac0*/  MOV R2, R0 ;  /* 0x0000000000027202 */ /* 0x000fca0000000f00 */
[----:B------:R-:W-:Y:S01]  /*1ad0*/  STG.E.64 desc[UR10][R4.64], R2 ;  /* 0x0000000204007986 */ /* 0x000fe2000c101b0a */
[----:B------:R-:W-:Y:S05]  /*1ae0*/  EXIT ;  /* 0x000000000000794d */ /* 0x000fea0003800000 */
.L_x_37:
        /* <DEDUP_REMOVED lines=9> */
.L_x_44:


//--------------------- .text._Z30matrixVectorMultiplyNaiveInt64PKxS0_Pxi --------------------------
	.section	.text._Z30matrixVectorMultiplyNaiveInt64PKxS0_Pxi,"ax",@progbits
	.align	128
        .global         _Z30matrixVectorMultiplyNaiveInt64PKxS0_Pxi
        .type           _Z30matrixVectorMultiplyNaiveInt64PKxS0_Pxi,@function
        .size           _Z30matrixVectorMultiplyNaiveInt64PKxS0_Pxi,(.L_x_45 - _Z30matrixVectorMultiplyNaiveInt64PKxS0_Pxi)
        .other          _Z30matrixVectorMultiplyNaiveInt64PKxS0_Pxi,@"STO_CUDA_ENTRY STV_DEFAULT"
_Z30matrixVectorMultiplyNaiveInt64PKxS0_Pxi:
.text._Z30matrixVectorMultiplyNaiveInt64PKxS0_Pxi:
[----:B------:R-:W-:Y:S01]  /*0000*/  LDC R1, c[0x0][0x37c] ;  /* 0x0000df00ff017b82 */ /* 0x000fe20000000800 */
[----:B------:R-:W0:Y:S07]  /*0010*/  S2R R2, SR_TID.X ;  /* 0x0000000000027919 */ /* 0x000e2e0000002100 */
[----:B------:R-:W0:Y:S08]  /*0020*/  S2UR UR4, SR_CTAID.X ;  /* 0x00000000000479c3 */ /* 0x000e300000002500 */
[----:B------:R-:W0:Y:S08]  /*0030*/  LDC R3, c[0x0][0x360] ;  /* 0x0000d800ff037b82 */ /* 0x000e300000000800 */
[----:B------:R-:W1:Y:S01]  /*0040*/  LDC R0, c[0x0][0x398] ;  /* 0x0000e600ff007b82 */ /* 0x000e620000000800 */
[----:B0-----:R-:W-:-:S05]  /*0050*/  IMAD R3, R3, UR4, R2 ;  /* 0x0000000403037c24 */ /* 0x001fca000f8e0202 */
[----:B-1----:R-:W-:-:S13]  /*0060*/  ISETP.GE.AND P0, PT, R3, R0, PT ;  /* 0x000000000300720c */ /* 0x002fda0003f06270 */
[----:B------:R-:W-:Y:S05]  /*0070*/  @P0 EXIT ;  /* 0x000000000000094d */ /* 0x000fea0003800000 */
[----:B------:R-:W-:Y:S01]  /*0080*/  ISETP.GE.AND P0, PT, R0, 0x1, PT ;  /* 0x000000010000780c */ /* 0x000fe20003f06270 */
[----:B------:R-:W0:Y:S01]  /*0090*/  LDCU.64 UR12, c[0x0][0x358] ;  /* 0x00006b00ff0c77ac */ /* 0x000e220008000a00 */
[----:B------:R-:W-:-:S11]  /*00a0*/  CS2R R18, SRZ ;  /* 0x0000000000127805 */ /* 0x000fd6000001ff00 */
[----:B------:R-:W-:Y:S05]  /*00b0*/  @!P0 BRA `(.L_x_38) ;  /* 0x0000000800448947 */ /* 0x000fea0003800000 */
[C---:B------:R-:W-:Y:S01]  /*00c0*/  ISETP.GE.U32.AND P1, PT, R0.reuse, 0x8, PT ;  /* 0x000000080000780c */ /* 0x040fe20003f26070 */
[----:B------:R-:W-:Y:S01]  /*00d0*/  HFMA2 R24, -RZ, RZ, 0, 0 ;  /* 0x00000000ff187431 */ /* 0x000fe200000001ff */
[----:B------:R-:W-:Y:S01]  /*00e0*/  LOP3.LUT R4, R0, 0x7, RZ, 0xc0, !PT ;  /* 0x0000000700047812 */ /* 0x000fe200078ec0ff */
[----:B------:R-:W-:Y:S01]  /*00f0*/  IMAD R5, R3, R0, RZ ;  /* 0x0000000003057224 */ /* 0x000fe200078e02ff */
[----:B------:R-:W-:Y:S02]  /*0100*/  CS2R R18, SRZ ;  /* 0x0000000000127805 */ /* 0x000fe4000001ff00 */
[----:B------:R-:W-:-:S07]  /*0110*/  ISETP.NE.AND P0, PT, R4, RZ, PT ;  /* 0x000000ff0400720c */ /* 0x000fce0003f05270 */
[----:B------:R-:W-:Y:S06]  /*0120*/  @!P1 BRA `(.L_x_39) ;  /* 0x0000000400109947 */ /* 0x000fec0003800000 */
[----:B------:R-:W1:Y:S01]  /*0130*/  LDCU.128 UR8, c[0x0][0x380] ;  /* 0x00007000ff0877ac */ /* 0x000e620008000c00 */
[----:B------:R-:W-:Y:S02]  /*0140*/  LOP3.LUT R24, R0, 0x7ffffff8, RZ, 0xc0, !PT ;  /* 0x7ffffff800187812 */ /* 0x000fe400078ec0ff */
[----:B------:R-:W-:Y:S02]  /*0150*/  CS2R R18, SRZ ;  /* 0x0000000000127805 */ /* 0x000fe4000001ff00 */
[----:B------:R-:W-:Y:S02]  /*0160*/  MOV R2, R5 ;  /* 0x0000000500027202 */ /* 0x000fe40000000f00 */
[----:B------:R-:W-:Y:S01]  /*0170*/  IADD3 R25, PT, PT, -R24, RZ, RZ ;  /* 0x000000ff18197210 */ /* 0x000fe20007ffe1ff */
[----:B-1----:R-:W-:Y:S02]  /*0180*/  UIADD3 UR4, UP1, UPT, UR10, 0x20, URZ ;  /* 0x000000200a047890 */ /* 0x002fe4000ff3e0ff */
[----:B------:R-:W-:-:S02]  /*0190*/  UIADD3 UR6, UP0, UPT, UR8, 0x20, URZ ;  /* 0x0000002008067890 */ /* 0x000fc4000ff1e0ff */
[----:B------:R-:W-:Y:S02]  /*01a0*/  UIADD3.X UR5, UPT, UPT, URZ, UR11, URZ, UP1, !UPT ;  /* 0x0000000bff057290 */ /* 0x000fe40008ffe4ff */
[----:B------:R-:W-:Y:S01]  /*01b0*/  MOV R8, UR4 ;  /* 0x0000000400087c02 */ /* 0x000fe20008000f00 */
[----:B------:R-:W-:-:S03]  /*01c0*/  UIADD3.X UR7, UPT, UPT, URZ, UR9, URZ, UP0, !UPT ;  /* 0x00000009ff077290 */ /* 0x000fc600087fe4ff */
[----:B------:R-:W-:-:S09]  /*01d0*/  MOV R9, UR5 ;  /* 0x0000000500097c02 */ /* 0x000fd20008000f00 */
.L_x_40:
[----:B------:R-:W-:Y:S01]  /*01e0*/  MOV R6, UR6 ;  /* 0x0000000600067c02 */ /* 0x000fe20008000f00 */
[----:B0-----:R-:W2:Y:S01]  /*01f0*/  LDG.E.64 R14, desc[UR12][R8.64+-0x20] ;  /* 0xffffe00c080e7981 */ /* 0x001ea2000c1e1b00 */
[----:B------:R-:W-:-:S03]  /*0200*/  MOV R7, UR7 ;  /* 0x0000000700077c02 */ /* 0x000fc60008000f00 */
[----:B------:R-:W3:Y:S01]  /*0210*/  LDG.E.64 R20, desc[UR12][R8.64+-0x18] ;  /* 0xffffe80c08147981 */ /* 0x000ee2000c1e1b00 */
[----:B------:R-:W-:-:S03]  /*0220*/  IMAD.WIDE R6, R2, 0x8, R6 ;  /* 0x0000000802067825 */ /* 0x000fc600078e0206 */
[----:B------:R-:W4:Y:S04]  /*0230*/  LDG.E.64 R10, desc[UR12][R8.64+-0x10] ;  /* 0xfffff00c080a7981 */ /* 0x000f28000c1e1b00 */
[----:B------:R-:W2:Y:S04]  /*0240*/  LDG.E.64 R16, desc[UR12][R6.64+-0x20] ;  /* 0xffffe00c06107981 */ /* 0x000ea8000c1e1b00 */
[----:B------:R-:W3:Y:S04]  /*0250*/  LDG.E.64 R22, desc[UR12][R6.64+-0x18] ;  /* 0xffffe80c06167981 */ /* 0x000ee8000c1e1b00 */
[----:B------:R-:W4:Y:S01]  /*0260*/  LDG.E.64 R12, desc[UR12][R6.64+-0x10] ;  /* 0xfffff00c060c7981 */ /* 0x000f22000c1e1b00 */
[----:B--2---:R-:W-:-:S02]  /*0270*/  IMAD R15, R15, R16, RZ ;  /* 0x000000100f0f7224 */ /* 0x004fc400078e02ff */
[----:B------:R-:W-:-:S04]  /*0280*/  IMAD.WIDE.U32 R18, R16, R14, R18 ;  /* 0x0000000e10127225 */ /* 0x000fc800078e0012 */
[----:B------:R-:W-:Y:S02]  /*0290*/  IMAD R27, R17, R14, R15 ;  /* 0x0000000e111b7224 */ /* 0x000fe400078e020f */
[----:B------:R-:W2:Y:S04]  /*02a0*/  LDG.E.64 R14, desc[UR12][R8.64+-0x8] ;  /* 0xfffff80c080e7981 */ /* 0x000ea8000c1e1b00 */
[----:B------:R-:W2:Y:S01]  /*02b0*/  LDG.E.64 R16, desc[UR12][R6.64+-0x8] ;  /* 0xfffff80c06107981 */ /* 0x000ea2000c1e1b00 */
[----:B------:R-:W-:Y:S01]  /*02c0*/  IADD3 R19, PT, PT, R19, R27, RZ ;  /* 0x0000001b13137210 */ /* 0x000fe20007ffe0ff */
[----:B---3--:R-:W-:-:S04]  /*02d0*/  IMAD R27, R21, R22, RZ ;  /* 0x00000016151b7224 */ /* 0x008fc800078e02ff */
[-C--:B------:R-:W-:Y:S02]  /*02e0*/  IMAD R27, R23, R20.reuse, R27 ;  /* 0x00000014171b7224 */ /* 0x080fe400078e021b */
[----:B------:R-:W-:Y:S02]  /*02f0*/  IMAD.WIDE.U32 R18, R22, R20, R18 ;  /* 0x0000001416127225 */ /* 0x000fe400078e0012 */
[----:B------:R-:W3:Y:S04]  /*0300*/  LDG.E.64 R20, desc[UR12][R8.64] ;  /* 0x0000000c08147981 */ /* 0x000ee8000c1e1b00 */
[----:B------:R-:W3:Y:S01]  /*0310*/  LDG.E.64 R22, desc[UR12][R6.64] ;  /* 0x0000000c06167981 */ /* 0x000ee2000c1e1b00 */
[----:B------:R-:W-:Y:S01]  /*0320*/  IADD3 R19, PT, PT, R19, R27, RZ ;  /* 0x0000001b13137210 */ /* 0x000fe20007ffe0ff */
[----:B----4-:R-:W-:-:S02]  /*0330*/  IMAD R11, R11, R12, RZ ;  /* 0x0000000c0b0b7224 */ /* 0x010fc400078e02ff */
[----:B------:R-:W4:Y:S02]  /*0340*/  LDG.E.64 R26, desc[UR12][R6.64+0x18] ;  /* 0x0000180c061a7981 */ /* 0x000f24000c1e1b00 */
[-C--:B------:R-:W-:Y:S02]  /*0350*/  IMAD R13, R13, R10.reuse, R11 ;  /* 0x0000000a0d0d7224 */ /* 0x080fe400078e020b */
[----:B------:R-:W-:Y:S02]  /*0360*/  IMAD.WIDE.U32 R10, R12, R10, R18 ;  /* 0x0000000a0c0a7225 */ /* 0x000fe400078e0012 */
[----:B------:R-:W5:Y:S03]  /*0370*/  LDG.E.64 R18, desc[UR12][R6.64+0x8] ;  /* 0x0000080c06127981 */ /* 0x000f66000c1e1b00 */
[----:B------:R-:W-:Y:S01]  /*0380*/  IADD3 R11, PT, PT, R11, R13, RZ ;  /* 0x0000000d0b0b7210 */ /* 0x000fe20007ffe0ff */
[----:B--2---:R-:W-:-:S02]  /*0390*/  IMAD R13, R15, R16, RZ ;  /* 0x000000100f0d7224 */ /* 0x004fc400078e02ff */
[----:B------:R-:W-:-:S04]  /*03a0*/  IMAD.WIDE.U32 R10, R16, R14, R10 ;  /* 0x0000000e100a7225 */ /* 0x000fc800078e000a */
[----:B------:R-:W-:Y:S02]  /*03b0*/  IMAD R13, R17, R14, R13 ;  /* 0x0000000e110d7224 */ /* 0x000fe400078e020d */
[----:B------:R-:W5:Y:S03]  /*03c0*/  LDG.E.64 R16, desc[UR12][R8.64+0x8] ;  /* 0x0000080c08107981 */ /* 0x000f66000c1e1b00 */
[----:B------:R-:W-:Y:S01]  /*03d0*/  IADD3 R11, PT, PT, R11, R13, RZ ;  /* 0x0000000d0b0b7210 */ /* 0x000fe20007ffe0ff */
[----:B------:R-:W2:Y:S04]  /*03e0*/  LDG.E.64 R14, desc[UR12][R6.64+0x10] ;  /* 0x0000100c060e7981 */ /* 0x000ea8000c1e1b00 */
[----:B------:R-:W2:Y:S01]  /*03f0*/  LDG.E.64 R12, desc[UR12][R8.64+0x10] ;  /* 0x0000100c080c7981 */ /* 0x000ea2000c1e1b00 */
[----:B---3--:R-:W-:-:S02]  /*0400*/  IMAD R21, R21, R22, RZ ;  /* 0x0000001615157224 */ /* 0x008fc400078e02ff */
[----:B------:R-:W-:-:S04]  /*0410*/  IMAD.WIDE.U32 R10, R22, R20, R10 ;  /* 0x00000014160a7225 */ /* 0x000fc800078e000a */
[----:B------:R-:W-:Y:S02]  /*0420*/  IMAD R21, R23, R20, R21 ;  /* 0x0000001417157224 */ /* 0x000fe400078e0215 */
[----:B------:R0:W4:Y:S03]  /*0430*/  LDG.E.64 R22, desc[UR12][R8.64+0x18] ;  /* 0x0000180c08167981 */ /* 0x000126000c1e1b00 */
[----:B------:R-:W-:Y:S02]  /*0440*/  IADD3 R11, PT, PT, R11, R21, RZ ;  /* 0x000000150b0b7210 */ /* 0x000fe40007ffe0ff */
[----:B------:R-:W-:-:S04]  /*0450*/  IADD3 R25, PT, PT, R25, 0x8, RZ ;  /* 0x0000000819197810 */ /* 0x000fc80007ffe0ff */
[----:B------:R-:W-:Y:S02]  /*0460*/  ISETP.NE.AND P1, PT, R25, RZ, PT ;  /* 0x000000ff1900720c */ /* 0x000fe40003f25270 */
[----:B0-----:R-:W-:Y:S02]  /*0470*/  IADD3 R8, P2, PT, R8, 0x40, RZ ;  /* 0x0000004008087810 */ /* 0x001fe40007f5e0ff */
[----:B------:R-:W-:Y:S02]  /*0480*/  IADD3 R2, PT, PT, R2, 0x8, RZ ;  /* 0x0000000802027810 */ /* 0x000fe40007ffe0ff */
[----:B------:R-:W-:Y:S01]  /*0490*/  IADD3.X R9, PT, PT, RZ, R9, RZ, P2, !PT ;  /* 0x00000009ff097210 */ /* 0x000fe200017fe4ff */
[----:B-----5:R-:W-:Y:S02]  /*04a0*/  IMAD R17, R17, R18, RZ ;  /* 0x0000001211117224 */ /* 0x020fe400078e02ff */
[----:B------:R-:W-:-:S04]  /*04b0*/  IMAD.WIDE.U32 R10, R18, R16, R10 ;  /* 0x00000010120a7225 */ /* 0x000fc800078e000a */
[----:B------:R-:W-:Y:S02]  /*04c0*/  IMAD R17, R19, R16, R17 ;  /* 0x0000001013117224 */ /* 0x000fe400078e0211 */
[----:B--2---:R-:W-:-:S03]  /*04d0*/  IMAD R13, R13, R14, RZ ;  /* 0x0000000e0d0d7224 */ /* 0x004fc600078e02ff */
[----:B------:R-:W-:Y:S01]  /*04e0*/  IADD3 R11, PT, PT, R11, R17, RZ ;  /* 0x000000110b0b7210 */ /* 0x000fe20007ffe0ff */
[-C--:B------:R-:W-:Y:S02]  /*04f0*/  IMAD R13, R15, R12.reuse, R13 ;  /* 0x0000000c0f0d7224 */ /* 0x080fe400078e020d */
[----:B------:R-:W-:-:S04]  /*0500*/  IMAD.WIDE.U32 R10, R14, R12, R10 ;  /* 0x0000000c0e0a7225 */ /* 0x000fc800078e000a */
[----:B----4-:R-:W-:Y:S01]  /*0510*/  IMAD R7, R23, R26, RZ ;  /* 0x0000001a17077224 */ /* 0x010fe200078e02ff */
[----:B------:R-:W-:-:S03]  /*0520*/  IADD3 R11, PT, PT, R11, R13, RZ ;  /* 0x0000000d0b0b7210 */ /* 0x000fc60007ffe0ff */
[-C--:B------:R-:W-:Y:S02]  /*0530*/  IMAD R7, R27, R22.reuse, R7 ;  /* 0x000000161b077224 */ /* 0x080fe400078e0207 */
[----:B------:R-:W-:-:S05]  /*0540*/  IMAD.WIDE.U32 R18, R26, R22, R10 ;  /* 0x000000161a127225 */ /* 0x000fca00078e000a */
[----:B------:R-:W-:Y:S01]  /*0550*/  IADD3 R19, PT, PT, R19, R7, RZ ;  /* 0x0000000713137210 */ /* 0x000fe20007ffe0ff */
[----:B------:R-:W-:Y:S06]  /*0560*/  @P1 BRA `(.L_x_40) ;  /* 0xfffffffc001c1947 */ /* 0x000fec000383ffff */
.L_x_39:
[----:B------:R-:W-:Y:S05]  /*0570*/  @!P0 BRA `(.L_x_38) ;  /* 0x0000000400148947 */ /* 0x000fea0003800000 */
[----:B------:R-:W-:Y:S02]  /*0580*/  ISETP.GE.U32.AND P0, PT, R4, 0x4, PT ;  /* 0x000000040400780c */ /* 0x000fe40003f06070 */
[----:B------:R-:W-:-:S04]  /*0590*/  LOP3.LUT R2, R0, 0x3, RZ, 0xc0, !PT ;  /* 0x0000000300027812 */ /* 0x000fc800078ec0ff */
[----:B------:R-:W-:-:S07]  /*05a0*/  ISETP.NE.AND P1, PT, R2, RZ, PT ;  /* 0x000000ff0200720c */ /* 0x000fce0003f25270 */
[----:B------:R-:W-:Y:S06]  /*05b0*/  @!P0 BRA `(.L_x_41) ;  /* 0x0000000000788947 */ /* 0x000fec0003800000 */
[----:B------:R-:W1:Y:S01]  /*05c0*/  LDC.64 R26, c[0x0][0x380] ;  /* 0x0000e000ff1a7b82 */ /* 0x000e620000000a00 */
[----:B------:R-:W-:-:S07]  /*05d0*/  IADD3 R9, PT, PT, R5, R24, RZ ;  /* 0x0000001805097210 */ /* 0x000fce0007ffe0ff */
[----:B------:R-:W2:Y:S01]  /*05e0*/  LDC.64 R6, c[0x0][0x388] ;  /* 0x0000e200ff067b82 */ /* 0x000ea20000000a00 */
[----:B-1----:R-:W-:-:S05]  /*05f0*/  IMAD.WIDE R26, R9, 0x8, R26 ;  /* 0x00000008091a7825 */ /* 0x002fca00078e021a */
[----:B0-----:R-:W3:Y:S01]  /*0600*/  LDG.E.64 R8, desc[UR12][R26.64] ;  /* 0x0000000c1a087981 */ /* 0x001ee2000c1e1b00 */
[----:B--2---:R-:W-:-:S03]  /*0610*/  IMAD.WIDE.U32 R6, R24, 0x8, R6 ;  /* 0x0000000818067825 */ /* 0x004fc600078e0006 */
[----:B------:R-:W2:Y:S04]  /*0620*/  LDG.E.64 R12, desc[UR12][R26.64+0x8] ;  /* 0x0000080c1a0c7981 */ /* 0x000ea8000c1e1b00 */
[----:B------:R-:W3:Y:S04]  /*0630*/  LDG.E.64 R10, desc[UR12][R6.64] ;  /* 0x0000000c060a7981 */ /* 0x000ee8000c1e1b00 */
[----:B------:R-:W2:Y:S04]  /*0640*/  LDG.E.64 R14, desc[UR12][R6.64+0x8] ;  /* 0x0000080c060e7981 */ /* 0x000ea8000c1e1b00 */
[----:B------:R-:W4:Y:S04]  /*0650*/  LDG.E.64 R16, desc[UR12][R26.64+0x10] ;  /* 0x0000100c1a107981 */ /* 0x000f28000c1e1b00 */
[----:B------:R-:W4:Y:S04]  /*0660*/  LDG.E.64 R20, desc[UR12][R6.64+0x10] ;  /* 0x0000100c06147981 */ /* 0x000f28000c1e1b00 */
[----:B------:R-:W5:Y:S04]  /*0670*/  LDG.E.64 R22, desc[UR12][R26.64+0x18] ;  /* 0x0000180c1a167981 */ /* 0x000f68000c1e1b00 */
[----:B------:R4:W5:Y:S01]  /*0680*/  LDG.E.64 R28, desc[UR12][R6.64+0x18] ;  /* 0x0000180c061c7981 */ /* 0x000962000c1e1b00 */
[----:B------:R-:W-:Y:S01]  /*0690*/  IADD3 R24, PT, PT, R24, 0x4, RZ ;  /* 0x0000000418187810 */ /* 0x000fe20007ffe0ff */
[----:B---3--:R-:W-:-:S02]  /*06a0*/  IMAD R11, R11, R8, RZ ;  /* 0x000000080b0b7224 */ /* 0x008fc400078e02ff */
        /* <DEDUP_REMOVED lines=9> */
[----:B------:R-:W-:-:S04]  /*0740*/  IMAD.WIDE.U32 R16, R16, R20, R12 ;  /* 0x0000001410107225 */ /* 0x000fc800078e000c */
[----:B-----5:R-:W-:Y:S01]  /*0750*/  IMAD R9, R29, R22, RZ ;  /* 0x000000161d097224 */ /* 0x020fe200078e02ff */
[----:B------:R-:W-:-:S03]  /*0760*/  IADD3 R17, PT, PT, R17, R7, RZ ;  /* 0x0000000711117210 */ /* 0x000fc60007ffe0ff */
[-C--:B------:R-:W-:Y:S02]  /*0770*/  IMAD R9, R23, R28.reuse, R9 ;  /* 0x0000001c17097224 */ /* 0x080fe400078e0209 */
[----:B------:R-:W-:-:S05]  /*0780*/  IMAD.WIDE.U32 R18, R22, R28, R16 ;  /* 0x0000001c16127225 */ /* 0x000fca00078e0010 */
[----:B------:R-:W-:-:S07]  /*0790*/  IADD3 R19, PT, PT, R19, R9, RZ ;  /* 0x0000000913137210 */ /* 0x000fce0007ffe0ff */
.L_x_41:
[----:B------:R-:W-:Y:S05]  /*07a0*/  @!P1 BRA `(.L_x_38) ;  /* 0x0000000000889947 */ /* 0x000fea0003800000 */
[----:B------:R-:W1:Y:S01]  /*07b0*/  LDC.64 R8, c[0x0][0x388] ;  /* 0x0000e200ff087b82 */ /* 0x000e620000000a00 */
[----:B------:R-:W-:Y:S02]  /*07c0*/  ISETP.NE.AND P0, PT, R2, 0x1, PT ;  /* 0x000000010200780c */ /* 0x000fe40003f05270 */
[----:B------:R-:W-:-:S04]  /*07d0*/  LOP3.LUT R0, R0, 0x1, RZ, 0xc0, !PT ;  /* 0x0000000100007812 */ /* 0x000fc800078ec0ff */
[----:B------:R-:W-:Y:S01]  /*07e0*/  ISETP.NE.U32.AND P1, PT, R0, 0x1, PT ;  /* 0x000000010000780c */ /* 0x000fe20003f25070 */
[----:B------:R-:W2:Y:S06]  /*07f0*/  LDC.64 R6, c[0x0][0x380] ;  /* 0x0000e000ff067b82 */ /* 0x000eac0000000a00 */
[----:B------:R-:W-:Y:S02]  /*0800*/  @P0 IADD3 R17, PT, PT, R5, R24, RZ ;  /* 0x0000001805110210 */ /* 0x000fe40007ffe0ff */
[----:B------:R-:W3:Y:S08]  /*0810*/  LDC.64 R14, c[0x0][0x388] ;  /* 0x0000e200ff0e7b82 */ /* 0x000ef00000000a00 */
[----:B------:R-:W4:Y:S01]  /*0820*/  LDC.64 R12, c[0x0][0x380] ;  /* 0x0000e000ff0c7b82 */ /* 0x000f220000000a00 */
[----:B-1----:R-:W-:-:S04]  /*0830*/  @P0 IMAD.WIDE.U32 R20, R24, 0x8, R8 ;  /* 0x0000000818140825 */ /* 0x002fc800078e0008 */
[----:B--2---:R-:W-:Y:S01]  /*0840*/  @P0 IMAD.WIDE R16, R17, 0x8, R6 ;  /* 0x0000000811100825 */ /* 0x004fe200078e0206 */
[----:B0-----:R-:W2:Y:S04]  /*0850*/  @P0 LDG.E.64 R8, desc[UR12][R20.64] ;  /* 0x0000000c14080981 */ /* 0x001ea8000c1e1b00 */
[----:B------:R-:W2:Y:S01]  /*0860*/  @P0 LDG.E.64 R6, desc[UR12][R16.64] ;  /* 0x0000000c10060981 */ /* 0x000ea2000c1e1b00 */
[----:B------:R-:W-:-:S03]  /*0870*/  @P0 IADD3 R24, PT, PT, R24, 0x2, RZ ;  /* 0x0000000218180810 */ /* 0x000fc60007ffe0ff */
[----:B------:R-:W5:Y:S01]  /*0880*/  @P0 LDG.E.64 R10, desc[UR12][R20.64+0x8] ;  /* 0x0000080c140a0981 */ /* 0x000f62000c1e1b00 */
[----:B------:R-:W-:-:S03]  /*0890*/  @!P1 IADD3 R23, PT, PT, R5, R24, RZ ;  /* 0x0000001805179210 */ /* 0x000fc60007ffe0ff */
[----:B------:R-:W5:Y:S01]  /*08a0*/  @P0 LDG.E.64 R4, desc[UR12][R16.64+0x8] ;  /* 0x0000080c10040981 */ /* 0x000f62000c1e1b00 */
[----:B---3--:R-:W-:-:S04]  /*08b0*/  @!P1 IMAD.WIDE.U32 R24, R24, 0x8, R14 ;  /* 0x0000000818189825 */ /* 0x008fc800078e000e */
[----:B----4-:R-:W-:Y:S02]  /*08c0*/  @!P1 IMAD.WIDE R14, R23, 0x8, R12 ;  /* 0x00000008170e9825 */ /* 0x010fe400078e020c */
[----:B------:R-:W3:Y:S04]  /*08d0*/  @!P1 LDG.E.64 R12, desc[UR12][R24.64] ;  /* 0x0000000c180c9981 */ /* 0x000ee8000c1e1b00 */
[----:B------:R-:W3:Y:S01]  /*08e0*/  @!P1 LDG.E.64 R14, desc[UR12][R14.64] ;  /* 0x0000000c0e0e9981 */ /* 0x000ee2000c1e1b00 */
[----:B--2---:R-:W-:Y:S02]  /*08f0*/  @P0 IMAD R9, R9, R6, RZ ;  /* 0x0000000609090224 */ /* 0x004fe400078e02ff */
[----:B------:R-:W-:-:S04]  /*0900*/  @P0 IMAD.WIDE.U32 R22, R6, R8, R18 ;  /* 0x0000000806160225 */ /* 0x000fc800078e0012 */
[----:B------:R-:W-:Y:S02]  /*0910*/  @P0 IMAD R9, R7, R8, R9 ;  /* 0x0000000807090224 */ /* 0x000fe400078e0209 */
[----:B-----5:R-:W-:-:S03]  /*0920*/  @P0 IMAD R7, R11, R4, RZ ;  /* 0x000000040b070224 */ /* 0x020fc600078e02ff */
[----:B------:R-:W-:Y:S01]  /*0930*/  @P0 IADD3 R23, PT, PT, R23, R9, RZ ;  /* 0x0000000917170210 */ /* 0x000fe20007ffe0ff */
[-C--:B------:R-:W-:Y:S02]  /*0940*/  @P0 IMAD R9, R5, R10.reuse, R7 ;  /* 0x0000000a05090224 */ /* 0x080fe400078e0207 */
[----:B------:R-:W-:-:S04]  /*0950*/  @P0 IMAD.WIDE.U32 R4, R4, R10, R22 ;  /* 0x0000000a04040225 */ /* 0x000fc800078e0016 */
[----:B---3--:R-:W-:Y:S01]  /*0960*/  @!P1 IMAD R7, R13, R14, RZ ;  /* 0x0000000e0d079224 */ /* 0x008fe200078e02ff */
[----:B------:R-:W-:Y:S02]  /*0970*/  @P0 IADD3 R19, PT, PT, R5, R9, RZ ;  /* 0x0000000905130210 */ /* 0x000fe40007ffe0ff */
[----:B------:R-:W-:Y:S01]  /*0980*/  @P0 MOV R18, R4 ;  /* 0x0000000400120202 */ /* 0x000fe20000000f00 */
[----:B------:R-:W-:-:S04]  /*0990*/  @!P1 IMAD R7, R15, R12, R7 ;  /* 0x0000000c0f079224 */ /* 0x000fc800078e0207 */
[----:B------:R-:W-:-:S05]  /*09a0*/  @!P1 IMAD.WIDE.U32 R12, R14, R12, R18 ;  /* 0x0000000c0e0c9225 */ /* 0x000fca00078e0012 */
[----:B------:R-:W-:Y:S02]  /*09b0*/  @!P1 IADD3 R19, PT, PT, R13, R7, RZ ;  /* 0x000000070d139210 */ /* 0x000fe40007ffe0ff */
[----:B------:R-:W-:-:S07]  /*09c0*/  @!P1 MOV R18, R12 ;  /* 0x0000000c00129202 */ /* 0x000fce0000000f00 */
.L_x_38:
[----:B------:R-:W1:Y:S02]  /*09d0*/  LDC.64 R4, c[0x0][0x390] ;  /* 0x0000e400ff047b82 */ /* 0x000e640000000a00 */
[----:B-1----:R-:W-:-:S05]  /*09e0*/  IMAD.WIDE R2, R3, 0x8, R4 ;  /* 0x0000000803027825 */ /* 0x002fca00078e0204 */
[----:B0-----:R-:W-:Y:S01]  /*09f0*/  STG.E.64 desc[UR12][R2.64], R18 ;  /* 0x0000001202007986 */ /* 0x001fe2000c101b0c */
[----:B------:R-:W-:Y:S05]  /*0a00*/  EXIT ;  /* 0x000000000000794d */ /* 0x000fea0003800000 */
.L_x_42:
        /* <DEDUP_REMOVED lines=15> */
.L_x_45:


//--------------------- .nv.shared._Z44matrixVectorMultiplyCoalescedPrefetchedInt64PKxS0_Pxi --------------------------
	.section	.nv.shared._Z44matrixVectorMultiplyCoalescedPrefetchedInt64PKxS0_Pxi,"aw",@nobits
	.sectionflags	@""
	.align	8
.nv.shared._Z44matrixVectorMultiplyCoalescedPrefetchedInt64PKxS0_Pxi:
	.zero		3328


//--------------------- .nv.shared.reserved.0     --------------------------
	.section	.nv.shared.reserved.0,"aw",@nobits
	.weak		__nv_reservedSMEM_offset_0_alias
	.size		__nv_reservedSMEM_offset_0_alias, 0, 64
	.other		__nv_reservedSMEM_offset_0_alias,@"STO_CUDA_RESERVED_SHARED STV_DEFAULT"
__nv_reservedSMEM_offset_0_alias:
	.zero		0
	.zero		64


//--------------------- .nv.shared._Z34matrixVectorMultiplyCoalescedInt64PKxS0_Pxi --------------------------
	.section	.nv.shared._Z34matrixVectorMultiplyCoalescedInt64PKxS0_Pxi,"aw",@nobits
	.sectionflags	@""
	.align	8
.nv.shared._Z34matrixVectorMultiplyCoalescedInt64PKxS0_Pxi:
	.zero		3328


//--------------------- .nv.constant0._Z44matrixVectorMultiplyCoalescedPrefetchedInt64PKxS0_Pxi --------------------------
	.section	.nv.constant0._Z44matrixVectorMultiplyCoalescedPrefetchedInt64PKxS0_Pxi,"a",@progbits
	.sectionflags	@""
	.align	4
.nv.constant0._Z44matrixVectorMultiplyCoalescedPrefetchedInt64PKxS0_Pxi:
	.zero		924


//--------------------- .nv.constant0._Z34matrixVectorMultiplyCoalescedInt64PKxS0_Pxi --------------------------
	.section	.nv.constant0._Z34matrixVectorMultiplyCoalescedInt64PKxS0_Pxi,"a",@progbits
	.sectionflags	@""
	.align	4
.nv.constant0._Z34matrixVectorMultiplyCoalescedInt64PKxS0_Pxi:
	.zero		924


//--------------------- .nv.constant0._Z30matrixVectorMultiplyNaiveInt64PKxS0_Pxi --------------------------
	.section	.nv.constant0._Z30matrixVectorMultiplyNaiveInt64PKxS0_Pxi,"a",@progbits
	.sectionflags	@""
	.align	4
.nv.constant0._Z30matrixVectorMultiplyNaiveInt64PKxS0_Pxi:
	.zero		924


//--------------------- SYMBOLS --------------------------

	.type		.nv.reservedSmem.offset0,@object
	.size		.nv.reservedSmem.offset0,0x4
	.type		.nv.reservedSmem.cap,@object
	.size		.nv.reservedSmem.cap,0x4
